	.target	sm_90a

	.elftype	@"ET_EXEC"


//--------------------- .note.nv.tkinfo           --------------------------
	.section	.note.nv.tkinfo,"",@"SHT_NOTE"
	.sectionflags	@"SHF_NOTE_NV_TKINFO"
	.tkinfo
        /*0018*/ 	.word	0x00000002
        /*0030*/ 	.string	""
        /*0030*/ 	.string	"ptxas"
        /*0030*/ 	.string	"Cuda compilation tools, release 13.0, V13.0.88"
        /*0030*/ 	.string	"Build cuda_13.0.r13.0/compiler.36424714_0"
        /*0030*/ 	.string	"-arch sm_90a -m 64 "



//--------------------- .note.nv.cuinfo           --------------------------
	.section	.note.nv.cuinfo,"",@"SHT_NOTE"
	.sectionflags	@"SHF_NOTE_NV_CUINFO"
        /*0018*/ 	.short	0x0002
        /*001a*/ 	.short	0x005a
        /*001c*/ 	.short	0x0082
	.zero		2


//--------------------- .nv.info                  --------------------------
	.section	.nv.info,"",@"SHT_CUDA_INFO"
	.align	4


	//----- nvinfo : EIATTR_REGCOUNT
	.align		4
        /*0000*/ 	.byte	0x04, 0x2f
        /*0002*/ 	.short	(.L_15 - .L_14)
	.align		4
.L_14:
        /*0004*/ 	.word	index@(_ZN7cutlass13device_kernelINS_4gemm6kernel13GemmUniversalIN4cute5tupleIJiiiiEEENS1_10collective13CollectiveMmaINS1_34MainloopSm90TmaGmmaWarpSpecializedILi2ENS5_IJNS4_1CILi1EEENSA_ILi2EEESB_EEENS1_32KernelTmaWarpSpecializedPingpongEEENS5_IJNSA_ILi64EEENSA_ILi256EEESG_EEEfNS5_IJlSB_lEEEfSJ_NS4_8TiledMMAINS4_8MMA_AtomIJNS4_4SM904GMMA30MMA_64x256x8_F32TF32TF32_SS_TNILNSN_7ScaleInE1ELSP_1EEEEEENS4_6LayoutINS5_IJSB_SB_SB_EEENS5_IJNSA_ILi0EEESU_SU_EEEEENS5_IJNS4_10UnderscoreESX_SX_EEEEENS4_23SM90_TMA_LOAD_MULTICASTENS4_14ComposedLayoutINS4_7SwizzleILi3ELi4ELi3EEENS4_18smem_ptr_flag_bitsILi32EEENSS_INS5_IJNSA_ILi8EEENSA_ILi32EEEEEENS5_IJS17_SB_EEEEEEEvNS4_8identityENS4_13SM90_TMA_LOADES1B_vS1C_EENS_8epilogue10collective6detail29Sm90TmaWarpSpecializedAdapterINS1G_15DefaultEpilogueIfSJ_SJ_NS1F_6thread17LinearCombinationIfLi1EffLNS1K_9ScaleType4KindE0ELNS_15FloatRoundStyleE2EfEENS1_15EpilogueDefaultEEEEEvvEEEEvNT_6ParamsE)
        /*0008*/ 	.word	0x000000a8


	//----- nvinfo : EIATTR_FRAME_SIZE
	.align		4
.L_15:
        /*000c*/ 	.byte	0x04, 0x11
        /*000e*/ 	.short	(.L_17 - .L_16)
	.align		4
.L_16:
        /*0010*/ 	.word	index@(_ZN7cutlass13device_kernelINS_4gemm6kernel13GemmUniversalIN4cute5tupleIJiiiiEEENS1_10collective13CollectiveMmaINS1_34MainloopSm90TmaGmmaWarpSpecializedILi2ENS5_IJNS4_1CILi1EEENSA_ILi2EEESB_EEENS1_32KernelTmaWarpSpecializedPingpongEEENS5_IJNSA_ILi64EEENSA_ILi256EEESG_EEEfNS5_IJlSB_lEEEfSJ_NS4_8TiledMMAINS4_8MMA_AtomIJNS4_4SM904GMMA30MMA_64x256x8_F32TF32TF32_SS_TNILNSN_7ScaleInE1ELSP_1EEEEEENS4_6LayoutINS5_IJSB_SB_SB_EEENS5_IJNSA_ILi0EEESU_SU_EEEEENS5_IJNS4_10UnderscoreESX_SX_EEEEENS4_23SM90_TMA_LOAD_MULTICASTENS4_14ComposedLayoutINS4_7SwizzleILi3ELi4ELi3EEENS4_18smem_ptr_flag_bitsILi32EEENSS_INS5_IJNSA_ILi8EEENSA_ILi32EEEEEENS5_IJS17_SB_EEEEEEEvNS4_8identityENS4_13SM90_TMA_LOADES1B_vS1C_EENS_8epilogue10collective6detail29Sm90TmaWarpSpecializedAdapterINS1G_15DefaultEpilogueIfSJ_SJ_NS1F_6thread17LinearCombinationIfLi1EffLNS1K_9ScaleType4KindE0ELNS_15FloatRoundStyleE2EfEENS1_15EpilogueDefaultEEEEEvvEEEEvNT_6ParamsE)
        /*0014*/ 	.word	0x00000000


	//----- nvinfo : EIATTR_MIN_STACK_SIZE
	.align		4
.L_17:
        /*0018*/ 	.byte	0x04, 0x12
        /*001a*/ 	.short	(.L_19 - .L_18)
	.align		4
.L_18:
        /*001c*/ 	.word	index@(_ZN7cutlass13device_kernelINS_4gemm6kernel13GemmUniversalIN4cute5tupleIJiiiiEEENS1_10collective13CollectiveMmaINS1_34MainloopSm90TmaGmmaWarpSpecializedILi2ENS5_IJNS4_1CILi1EEENSA_ILi2EEESB_EEENS1_32KernelTmaWarpSpecializedPingpongEEENS5_IJNSA_ILi64EEENSA_ILi256EEESG_EEEfNS5_IJlSB_lEEEfSJ_NS4_8TiledMMAINS4_8MMA_AtomIJNS4_4SM904GMMA30MMA_64x256x8_F32TF32TF32_SS_TNILNSN_7ScaleInE1ELSP_1EEEEEENS4_6LayoutINS5_IJSB_SB_SB_EEENS5_IJNSA_ILi0EEESU_SU_EEEEENS5_IJNS4_10UnderscoreESX_SX_EEEEENS4_23SM90_TMA_LOAD_MULTICASTENS4_14ComposedLayoutINS4_7SwizzleILi3ELi4ELi3EEENS4_18smem_ptr_flag_bitsILi32EEENSS_INS5_IJNSA_ILi8EEENSA_ILi32EEEEEENS5_IJS17_SB_EEEEEEEvNS4_8identityENS4_13SM90_TMA_LOADES1B_vS1C_EENS_8epilogue10collective6detail29Sm90TmaWarpSpecializedAdapterINS1G_15DefaultEpilogueIfSJ_SJ_NS1F_6thread17LinearCombinationIfLi1EffLNS1K_9ScaleType4KindE0ELNS_15FloatRoundStyleE2EfEENS1_15EpilogueDefaultEEEEEvvEEEEvNT_6ParamsE)
        /*0020*/ 	.word	0x00000000
.L_19:


//--------------------- .nv.compat                --------------------------
	.section	.nv.compat,"",@"SHT_CUDA_COMPAT_INFO"
	.align	4
        /*0000*/ 	.byte	0x02, 0x09, 0x01, 0x00, 0x02, 0x02, 0x04, 0x00, 0x02, 0x05, 0x05, 0x00, 0x03, 0x07, 0x01, 0x01
        /*0010*/ 	.byte	0x02, 0x03, 0x01, 0x00, 0x02, 0x06, 0x01, 0x00, 0x04, 0x0b, 0x08, 0x00, 0x00, 0x00, 0x00, 0x00
        /*0020*/ 	.byte	0x00, 0x00, 0x00, 0x00


//--------------------- .nv.info._ZN7cutlass13device_kernelINS_4gemm6kernel13GemmUniversalIN4cute5tupleIJiiiiEEENS1_10collective13CollectiveMmaINS1_34MainloopSm90TmaGmmaWarpSpecializedILi2ENS5_IJNS4_1CILi1EEENSA_ILi2EEESB_EEENS1_32KernelTmaWarpSpecializedPingpongEEENS5_IJNSA_ILi64EEENSA_ILi256EEESG_EEEfNS5_IJlSB_lEEEfSJ_NS4_8TiledMMAINS4_8MMA_AtomIJNS4_4SM904GMMA30MMA_64x256x8_F32TF32TF32_SS_TNILNSN_7ScaleInE1ELSP_1EEEEEENS4_6LayoutINS5_IJSB_SB_SB_EEENS5_IJNSA_ILi0EEESU_SU_EEEEENS5_IJNS4_10UnderscoreESX_SX_EEEEENS4_23SM90_TMA_LOAD_MULTICASTENS4_14ComposedLayoutINS4_7SwizzleILi3ELi4ELi3EEENS4_18smem_ptr_flag_bitsILi32EEENSS_INS5_IJNSA_ILi8EEENSA_ILi32EEEEEENS5_IJS17_SB_EEEEEEEvNS4_8identityENS4_13SM90_TMA_LOADES1B_vS1C_EENS_8epilogue10collective6detail29Sm90TmaWarpSpecializedAdapterINS1G_15DefaultEpilogueIfSJ_SJ_NS1F_6thread17LinearCombinationIfLi1EffLNS1K_9ScaleType4KindE0ELNS_15FloatRoundStyleE2EfEENS1_15EpilogueDefaultEEEEEvvEEEEvNT_6ParamsE --------------------------
	.section	.nv.info._ZN7cutlass13device_kernelINS_4gemm6kernel13GemmUniversalIN4cute5tupleIJiiiiEEENS1_10collective13CollectiveMmaINS1_34MainloopSm90TmaGmmaWarpSpecializedILi2ENS5_IJNS4_1CILi1EEENSA_ILi2EEESB_EEENS1_32KernelTmaWarpSpecializedPingpongEEENS5_IJNSA_ILi64EEENSA_ILi256EEESG_EEEfNS5_IJlSB_lEEEfSJ_NS4_8TiledMMAINS4_8MMA_AtomIJNS4_4SM904GMMA30MMA_64x256x8_F32TF32TF32_SS_TNILNSN_7ScaleInE1ELSP_1EEEEEENS4_6LayoutINS5_IJSB_SB_SB_EEENS5_IJNSA_ILi0EEESU_SU_EEEEENS5_IJNS4_10UnderscoreESX_SX_EEEEENS4_23SM90_TMA_LOAD_MULTICASTENS4_14ComposedLayoutINS4_7SwizzleILi3ELi4ELi3EEENS4_18smem_ptr_flag_bitsILi32EEENSS_INS5_IJNSA_ILi8EEENSA_ILi32EEEEEENS5_IJS17_SB_EEEEEEEvNS4_8identityENS4_13SM90_TMA_LOADES1B_vS1C_EENS_8epilogue10collective6detail29Sm90TmaWarpSpecializedAdapterINS1G_15DefaultEpilogueIfSJ_SJ_NS1F_6thread17LinearCombinationIfLi1EffLNS1K_9ScaleType4KindE0ELNS_15FloatRoundStyleE2EfEENS1_15EpilogueDefaultEEEEEvvEEEEvNT_6ParamsE,"",@"SHT_CUDA_INFO"
	.sectionflags	@""
	.align	4


	//----- nvinfo : EIATTR_CUDA_API_VERSION
	.align		4
        /*0000*/ 	.byte	0x04, 0x37
        /*0002*/ 	.short	(.L_21 - .L_20)
.L_20:
        /*0004*/ 	.word	0x00000082


	//----- nvinfo : EIATTR_KPARAM_INFO
	.align		4
.L_21:
        /*0008*/ 	.byte	0x04, 0x17
        /*000a*/ 	.short	(.L_23 - .L_22)
.L_22:
        /*000c*/ 	.word	0x00000000
        /*0010*/ 	.short	0x0000
        /*0012*/ 	.short	0x0070
        /*0014*/ 	.byte	0x00, 0xf0, 0x01, 0x10


	//----- nvinfo : EIATTR_SPARSE_MMA_MASK
	.align		4
.L_23:
        /*0018*/ 	.byte	0x03, 0x50
        /*001a*/ 	.short	0x0000


	//----- nvinfo : EIATTR_MAXREG_COUNT
	.align		4
        /*001c*/ 	.byte	0x03, 0x1b
        /*001e*/ 	.short	0x00a8


	//----- nvinfo : EIATTR_NUM_BARRIERS
	.align		4
        /*0020*/ 	.byte	0x02, 0x4c
        /*0022*/ 	.byte	0x01
	.zero		1


	//----- nvinfo : EIATTR_EXTERNS
	.align		4
        /*0024*/ 	.byte	0x04, 0x0f
        /*0026*/ 	.short	(.L_25 - .L_24)


	//   ....[0]....
	.align		4
.L_24:
        /*0028*/ 	.word	index@(__assertfail)


	//----- nvinfo : EIATTR_MERCURY_ISA_VERSION
	.align		4
.L_25:
        /*002c*/ 	.byte	0x03, 0x5f
        /*002e*/ 	.short	0x0101


	//----- nvinfo : EIATTR_INT_WARP_WIDE_INSTR_OFFSETS
	.align		4
        /*0030*/ 	.byte	0x04, 0x31
        /*0032*/ 	.short	(.L_27 - .L_26)


	//   ....[0]....
.L_26:
        /*0034*/ 	.word	0x00000550


	//   ....[1]....
        /*0038*/ 	.word	0x00000590


	//   ....[2]....
        /*003c*/ 	.word	0x00000620


	//   ....[3]....
        /*0040*/ 	.word	0x00000650


	//   ....[4]....
        /*0044*/ 	.word	0x00000690


	//   ....[5]....
        /*0048*/ 	.word	0x000006a0


	//   ....[6]....
        /*004c*/ 	.word	0x00000760


	//   ....[7]....
        /*0050*/ 	.word	0x000007c0


	//   ....[8]....
        /*0054*/ 	.word	0x00002500


	//----- nvinfo : EIATTR_COOP_GROUP_MASK_REGIDS
	.align		4
.L_27:
        /*0058*/ 	.byte	0x04, 0x29
        /*005a*/ 	.short	(.L_29 - .L_28)


	//   ....[0]....
.L_28:
        /*005c*/ 	.word	0xffffffff


	//   ....[1]....
        /*0060*/ 	.word	0xffffffff


	//   ....[2]....
        /*0064*/ 	.word	0xffffffff


	//   ....[3]....
        /*0068*/ 	.word	0xffffffff


	//   ....[4]....
        /*006c*/ 	.word	0xffffffff


	//   ....[5]....
        /*0070*/ 	.word	0xffffffff


	//   ....[6]....
        /*0074*/ 	.word	0xffffffff


	//----- nvinfo : EIATTR_COOP_GROUP_INSTR_OFFSETS
	.align		4
.L_29:
        /*0078*/ 	.byte	0x04, 0x28
        /*007a*/ 	.short	(.L_31 - .L_30)


	//   ....[0]....
.L_30:
        /*007c*/ 	.word	0x00000060


	//   ....[1]....
        /*0080*/ 	.word	0x00000080


	//   ....[2]....
        /*0084*/ 	.word	0x00000180


	//   ....[3]....
        /*0088*/ 	.word	0x00000370


	//   ....[4]....
        /*008c*/ 	.word	0x000003b0


	//   ....[5]....
        /*0090*/ 	.word	0x000004a0


	//   ....[6]....
        /*0094*/ 	.word	0x000008d0


	//----- nvinfo : EIATTR_REG_RECONFIG
	.align		4
.L_31:
        /*0098*/ 	.byte	0x01, 0x54
	.zero		2


	//----- nvinfo : EIATTR_SYSCALL_OFFSETS
	.align		4
        /*009c*/ 	.byte	0x04, 0x46
        /*009e*/ 	.short	(.L_33 - .L_32)


	//   ....[0]....
.L_32:
        /*00a0*/ 	.word	0x00001820


	//----- nvinfo : EIATTR_MBARRIER_INSTR_OFFSETS
	.align		4
.L_33:
        /*00a4*/ 	.byte	0x04, 0x39
        /*00a6*/ 	.short	(.L_35 - .L_34)


	//   ....[0]....
.L_34:
        /*00a8*/ 	.word	0x00000320
        /*00ac*/ 	.word	0x000000ff
        /*00b0*/ 	.word	0x00000000
        /*00b4*/ 	.short	0x0100
        /*00b6*/ 	.byte	0x07
	.zero		1


	//   ....[1]....
        /*00b8*/ 	.word	0x00000330
        /*00bc*/ 	.word	0x000000ff
        /*00c0*/ 	.word	0x00000010
        /*00c4*/ 	.short	0x0100
        /*00c6*/ 	.byte	0x07
	.zero		1


	//   ....[2]....
        /*00c8*/ 	.word	0x00000340
        /*00cc*/ 	.word	0x000000ff
        /*00d0*/ 	.word	0x00000008
        /*00d4*/ 	.short	0x0100
        /*00d6*/ 	.byte	0x07
	.zero		1


	//   ....[3]....
        /*00d8*/ 	.word	0x00000350
        /*00dc*/ 	.word	0x000000ff
        /*00e0*/ 	.word	0x00000018
        /*00e4*/ 	.short	0x0100
        /*00e6*/ 	.byte	0x07
	.zero		1


	//   ....[4]....
        /*00e8*/ 	.word	0x000007a0
        /*00ec*/ 	.word	0x000000ff
        /*00f0*/ 	.word	0x00000050
        /*00f4*/ 	.short	0x0100
        /*00f6*/ 	.byte	0x0d
	.zero		1


	//   ....[5]....
        /*00f8*/ 	.word	0x000007e0
        /*00fc*/ 	.word	0x000000ff
        /*0100*/ 	.word	0x00000058
        /*0104*/ 	.short	0x0100
        /*0106*/ 	.byte	0x0d
	.zero		1


	//   ....[6]....
        /*0108*/ 	.word	0x00000810
        /*010c*/ 	.word	0x000000ff
        /*0110*/ 	.word	0x00000030
        /*0114*/ 	.short	0x0100
        /*0116*/ 	.byte	0x10
	.zero		1


	//   ....[7]....
        /*0118*/ 	.word	0x00000860
        /*011c*/ 	.word	0x000000ff
        /*0120*/ 	.word	0x00000038
        /*0124*/ 	.short	0x0100
        /*0126*/ 	.byte	0x10
	.zero		1


	//   ....[8]....
        /*0128*/ 	.word	0x00000870
        /*012c*/ 	.word	0x000000ff
        /*0130*/ 	.word	0x00000040
        /*0134*/ 	.short	0x0100
        /*0136*/ 	.byte	0x10
	.zero		1


	//   ....[9]....
        /*0138*/ 	.word	0x00000880
        /*013c*/ 	.word	0x000000ff
        /*0140*/ 	.word	0x00000048
        /*0144*/ 	.short	0x0100
        /*0146*/ 	.byte	0x10
	.zero		1


	//   ....[10]....
        /*0148*/ 	.word	0x00001700
        /*014c*/ 	.word	0x0000009c
        /*0150*/ 	.word	0x00000000
        /*0154*/ 	.short	0x010a
        /*0156*/ 	.byte	0x2d
	.zero		1


	//   ....[11]....
        /*0158*/ 	.word	0x000018b0
        /*015c*/ 	.word	0x00000003
        /*0160*/ 	.word	0x00000000
        /*0164*/ 	.short	0x010a
        /*0166*/ 	.byte	0x3f
	.zero		1


	//   ....[12]....
        /*0168*/ 	.word	0x00001910
        /*016c*/ 	.word	0x00000003
        /*0170*/ 	.word	0x00000000
        /*0174*/ 	.short	0x010a
        /*0176*/ 	.byte	0x3f
	.zero		1


	//   ....[13]....
        /*0178*/ 	.word	0x00001ea0
        /*017c*/ 	.word	0x000000ff
        /*0180*/ 	.word	0x00000000
        /*0184*/ 	.short	0x010a
        /*0186*/ 	.byte	0x07
	.zero		1


	//   ....[14]....
        /*0188*/ 	.word	0x00001ee0
        /*018c*/ 	.word	0x000000ff
        /*0190*/ 	.word	0x00000000
        /*0194*/ 	.short	0x010a
        /*0196*/ 	.byte	0x07
	.zero		1


	//   ....[15]....
        /*0198*/ 	.word	0x00002380
        /*019c*/ 	.word	0x00000005
        /*01a0*/ 	.word	0x00000000
        /*01a4*/ 	.short	0x0101
        /*01a6*/ 	.byte	0x3f
	.zero		1


	//   ....[16]....
        /*01a8*/ 	.word	0x00002480
        /*01ac*/ 	.word	0x0000009d
        /*01b0*/ 	.word	0x00000000
        /*01b4*/ 	.short	0x0101
        /*01b6*/ 	.byte	0x2e
	.zero		1


	//   ....[17]....
        /*01b8*/ 	.word	0x00002580
        /*01bc*/ 	.word	0x00000003
        /*01c0*/ 	.word	0x00000000
        /*01c4*/ 	.short	0x0101
        /*01c6*/ 	.byte	0x3f
	.zero		1


	//   ....[18]....
        /*01c8*/ 	.word	0x00002640
        /*01cc*/ 	.word	0x0000009c
        /*01d0*/ 	.word	0x00000010
        /*01d4*/ 	.short	0x010a
        /*01d6*/ 	.byte	0x2d
	.zero		1


	//   ....[19]....
        /*01d8*/ 	.word	0x00008be0
        /*01dc*/ 	.word	0x0000009f
        /*01e0*/ 	.word	0x00000000
        /*01e4*/ 	.short	0x0101
        /*01e6*/ 	.byte	0x2e
	.zero		1


	//   ....[20]....
        /*01e8*/ 	.word	0x00009600
        /*01ec*/ 	.word	0x0000000c
        /*01f0*/ 	.word	0x00000010
        /*01f4*/ 	.short	0x010a
        /*01f6*/ 	.byte	0x3f
	.zero		1


	//   ....[21]....
        /*01f8*/ 	.word	0x00009b00
        /*01fc*/ 	.word	0x00000004
        /*0200*/ 	.word	0x00000058
        /*0204*/ 	.short	0x0101
        /*0206*/ 	.byte	0x3f
	.zero		1


	//   ....[22]....
        /*0208*/ 	.word	0x0000a210
        /*020c*/ 	.word	0x00000007
        /*0210*/ 	.word	0x00000000
        /*0214*/ 	.short	0x010a
        /*0216*/ 	.byte	0x3f
	.zero		1


	//   ....[23]....
        /*0218*/ 	.word	0x0000a290
        /*021c*/ 	.word	0x00000003
        /*0220*/ 	.word	0x00000000
        /*0224*/ 	.short	0x010a
        /*0226*/ 	.byte	0x3f
	.zero		1


	//   ....[24]....
        /*0228*/ 	.word	0x0000a2f0
        /*022c*/ 	.word	0x0000009e
        /*0230*/ 	.word	0x00000000
        /*0234*/ 	.short	0x010a
        /*0236*/ 	.byte	0x3f
	.zero		1


	//   ....[25]....
        /*0238*/ 	.word	0x0000a340
        /*023c*/ 	.word	0x00000003
        /*0240*/ 	.word	0x00000000
        /*0244*/ 	.short	0x010a
        /*0246*/ 	.byte	0x3f
	.zero		1


	//   ....[26]....
        /*0248*/ 	.word	0x0000a3a0
        /*024c*/ 	.word	0x00000005
        /*0250*/ 	.word	0x00000000
        /*0254*/ 	.short	0x010a
        /*0256*/ 	.byte	0x3f
	.zero		1


	//   ....[27]....
        /*0258*/ 	.word	0x0000a3f0
        /*025c*/ 	.word	0x0000009e
        /*0260*/ 	.word	0x00000010
        /*0264*/ 	.short	0x010a
        /*0266*/ 	.byte	0x3f
	.zero		1


	//   ....[28]....
        /*0268*/ 	.word	0x0000a4c0
        /*026c*/ 	.word	0x0000000c
        /*0270*/ 	.word	0x00000010
        /*0274*/ 	.short	0x010a
        /*0276*/ 	.byte	0x3f
	.zero		1


	//   ....[29]....
        /*0278*/ 	.word	0x0000a590
        /*027c*/ 	.word	0x00000007
        /*0280*/ 	.word	0x00000000
        /*0284*/ 	.short	0x010a
        /*0286*/ 	.byte	0x3f
	.zero		1


	//----- nvinfo : EIATTR_NUM_MBARRIERS
	.align		4
.L_35:
        /*0288*/ 	.byte	0x03, 0x38
        /*028a*/ 	.short	0x000a


	//----- nvinfo : EIATTR_EXIT_INSTR_OFFSETS
	.align		4
        /*028c*/ 	.byte	0x04, 0x1c
        /*028e*/ 	.short	(.L_37 - .L_36)


	//   ....[0]....
.L_36:
        /*0290*/ 	.word	0x000013e0


	//   ....[1]....
        /*0294*/ 	.word	0x00001440


	//   ....[2]....
        /*0298*/ 	.word	0x000092f0


	//   ....[3]....
        /*029c*/ 	.word	0x00009320


	//   ....[4]....
        /*02a0*/ 	.word	0x0000a2e0


	//----- nvinfo : EIATTR_MAX_THREADS
	.align		4
.L_37:
        /*02a4*/ 	.byte	0x04, 0x05
        /*02a6*/ 	.short	(.L_39 - .L_38)
.L_38:
        /*02a8*/ 	.word	0x00000180
        /*02ac*/ 	.word	0x00000001
        /*02b0*/ 	.word	0x00000001


	//----- nvinfo : EIATTR_CRS_STACK_SIZE
	.align		4
.L_39:
        /*02b4*/ 	.byte	0x04, 0x1e
        /*02b6*/ 	.short	(.L_41 - .L_40)
.L_40:
        /*02b8*/ 	.word	0x00000000


	//----- nvinfo : EIATTR_CBANK_PARAM_SIZE
	.align		4
.L_41:
        /*02bc*/ 	.byte	0x03, 0x19
        /*02be*/ 	.short	0x0470


	//----- nvinfo : EIATTR_PARAM_CBANK
	.align		4
        /*02c0*/ 	.byte	0x04, 0x0a
        /*02c2*/ 	.short	(.L_43 - .L_42)
	.align		4
.L_42:
        /*02c4*/ 	.word	index@(.nv.constant0._ZN7cutlass13device_kernelINS_4gemm6kernel13GemmUniversalIN4cute5tupleIJiiiiEEENS1_10collective13CollectiveMmaINS1_34MainloopSm90TmaGmmaWarpSpecializedILi2ENS5_IJNS4_1CILi1EEENSA_ILi2EEESB_EEENS1_32KernelTmaWarpSpecializedPingpongEEENS5_IJNSA_ILi64EEENSA_ILi256EEESG_EEEfNS5_IJlSB_lEEEfSJ_NS4_8TiledMMAINS4_8MMA_AtomIJNS4_4SM904GMMA30MMA_64x256x8_F32TF32TF32_SS_TNILNSN_7ScaleInE1ELSP_1EEEEEENS4_6LayoutINS5_IJSB_SB_SB_EEENS5_IJNSA_ILi0EEESU_SU_EEEEENS5_IJNS4_10UnderscoreESX_SX_EEEEENS4_23SM90_TMA_LOAD_MULTICASTENS4_14ComposedLayoutINS4_7SwizzleILi3ELi4ELi3EEENS4_18smem_ptr_flag_bitsILi32EEENSS_INS5_IJNSA_ILi8EEENSA_ILi32EEEEEENS5_IJS17_SB_EEEEEEEvNS4_8identityENS4_13SM90_TMA_LOADES1B_vS1C_EENS_8epilogue10collective6detail29Sm90TmaWarpSpecializedAdapterINS1G_15DefaultEpilogueIfSJ_SJ_NS1F_6thread17LinearCombinationIfLi1EffLNS1K_9ScaleType4KindE0ELNS_15FloatRoundStyleE2EfEENS1_15EpilogueDefaultEEEEEvvEEEEvNT_6ParamsE)
        /*02c8*/ 	.short	0x0210
        /*02ca*/ 	.short	0x0470


	//----- nvinfo : EIATTR_SW_WAR
	.align		4
.L_43:
        /*02cc*/ 	.byte	0x04, 0x36
        /*02ce*/ 	.short	(.L_45 - .L_44)
.L_44:
        /*02d0*/ 	.word	0x00000008
.L_45:


//--------------------- .nv.callgraph             --------------------------
	.section	.nv.callgraph,"",@"SHT_CUDA_CALLGRAPH"
	.align	4
	.sectionentsize	8
	.align		4
        /*0000*/ 	.word	0x00000000
	.align		4
        /*0004*/ 	.word	0xffffffff
	.align		4
        /*0008*/ 	.word	index@(_ZN7cutlass13device_kernelINS_4gemm6kernel13GemmUniversalIN4cute5tupleIJiiiiEEENS1_10collective13CollectiveMmaINS1_34MainloopSm90TmaGmmaWarpSpecializedILi2ENS5_IJNS4_1CILi1EEENSA_ILi2EEESB_EEENS1_32KernelTmaWarpSpecializedPingpongEEENS5_IJNSA_ILi64EEENSA_ILi256EEESG_EEEfNS5_IJlSB_lEEEfSJ_NS4_8TiledMMAINS4_8MMA_AtomIJNS4_4SM904GMMA30MMA_64x256x8_F32TF32TF32_SS_TNILNSN_7ScaleInE1ELSP_1EEEEEENS4_6LayoutINS5_IJSB_SB_SB_EEENS5_IJNSA_ILi0EEESU_SU_EEEEENS5_IJNS4_10UnderscoreESX_SX_EEEEENS4_23SM90_TMA_LOAD_MULTICASTENS4_14ComposedLayoutINS4_7SwizzleILi3ELi4ELi3EEENS4_18smem_ptr_flag_bitsILi32EEENSS_INS5_IJNSA_ILi8EEENSA_ILi32EEEEEENS5_IJS17_SB_EEEEEEEvNS4_8identityENS4_13SM90_TMA_LOADES1B_vS1C_EENS_8epilogue10collective6detail29Sm90TmaWarpSpecializedAdapterINS1G_15DefaultEpilogueIfSJ_SJ_NS1F_6thread17LinearCombinationIfLi1EffLNS1K_9ScaleType4KindE0ELNS_15FloatRoundStyleE2EfEENS1_15EpilogueDefaultEEEEEvvEEEEvNT_6ParamsE)
	.align		4
        /*000c*/ 	.word	index@(__assertfail)
	.align		4
        /*0010*/ 	.word	0x00000000
	.align		4
        /*0014*/ 	.word	0xfffffffe
	.align		4
        /*0018*/ 	.word	0x00000000
	.align		4
        /*001c*/ 	.word	0xfffffffd
	.align		4
        /*0020*/ 	.word	0x00000000
	.align		4
        /*0024*/ 	.word	0xfffffffc


//--------------------- .nv.constant4             --------------------------
	.section	.nv.constant4,"a",@progbits
	.align	8
	.align		8
.nv.constant4:
        /*0000*/ 	.dword	__assertfail
	.align		8
        /*0008*/ 	.dword	__unnamed_1
	.align		8
        /*0010*/ 	.dword	_ZN40_INTERNAL_0b56e139_4_k_cu_0df7f2eb_269564cuda3std3__45__cpo5beginE
	.align		8
        /*0018*/ 	.dword	_ZN40_INTERNAL_0b56e139_4_k_cu_0df7f2eb_269564cuda3std3__45__cpo3endE
	.align		8
        /*0020*/ 	.dword	_ZN40_INTERNAL_0b56e139_4_k_cu_0df7f2eb_269564cuda3std3__45__cpo6cbeginE
	.align		8
        /*0028*/ 	.dword	_ZN40_INTERNAL_0b56e139_4_k_cu_0df7f2eb_269564cuda3std3__45__cpo4cendE
	.align		8
        /*0030*/ 	.dword	_ZN40_INTERNAL_0b56e139_4_k_cu_0df7f2eb_269564cuda3std3__442_GLOBAL__N__0b56e139_4_k_cu_0df7f2eb_269566ignoreE
	.align		8
        /*0038*/ 	.dword	_ZN40_INTERNAL_0b56e139_4_k_cu_0df7f2eb_269564cuda3std3__419piecewise_constructE
	.align		8
        /*0040*/ 	.dword	_ZN40_INTERNAL_0b56e139_4_k_cu_0df7f2eb_269564cuda3std3__48in_placeE
	.align		8
        /*0048*/ 	.dword	_ZN40_INTERNAL_0b56e139_4_k_cu_0df7f2eb_269564cuda3std6ranges3__45__cpo4swapE
	.align		8
        /*0050*/ 	.dword	_ZN40_INTERNAL_0b56e139_4_k_cu_0df7f2eb_269564cuda3std6ranges3__45__cpo9iter_moveE
	.align		8
        /*0058*/ 	.dword	_ZN40_INTERNAL_0b56e139_4_k_cu_0df7f2eb_269564cute7productE
	.align		8
        /*0060*/ 	.dword	_ZN40_INTERNAL_0b56e139_4_k_cu_0df7f2eb_269564cute1_E
	.align		8
        /*0068*/ 	.dword	$str$22
	.align		8
        /*0070*/ 	.dword	$str$23


//--------------------- .text._ZN7cutlass13device_kernelINS_4gemm6kernel13GemmUniversalIN4cute5tupleIJiiiiEEENS1_10collective13CollectiveMmaINS1_34MainloopSm90TmaGmmaWarpSpecializedILi2ENS5_IJNS4_1CILi1EEENSA_ILi2EEESB_EEENS1_32KernelTmaWarpSpecializedPingpongEEENS5_IJNSA_ILi64EEENSA_ILi256EEESG_EEEfNS5_IJlSB_lEEEfSJ_NS4_8TiledMMAINS4_8MMA_AtomIJNS4_4SM904GMMA30MMA_64x256x8_F32TF32TF32_SS_TNILNSN_7ScaleInE1ELSP_1EEEEEENS4_6LayoutINS5_IJSB_SB_SB_EEENS5_IJNSA_ILi0EEESU_SU_EEEEENS5_IJNS4_10UnderscoreESX_SX_EEEEENS4_23SM90_TMA_LOAD_MULTICASTENS4_14ComposedLayoutINS4_7SwizzleILi3ELi4ELi3EEENS4_18smem_ptr_flag_bitsILi32EEENSS_INS5_IJNSA_ILi8EEENSA_ILi32EEEEEENS5_IJS17_SB_EEEEEEEvNS4_8identityENS4_13SM90_TMA_LOADES1B_vS1C_EENS_8epilogue10collective6detail29Sm90TmaWarpSpecializedAdapterINS1G_15DefaultEpilogueIfSJ_SJ_NS1F_6thread17LinearCombinationIfLi1EffLNS1K_9ScaleType4KindE0ELNS_15FloatRoundStyleE2EfEENS1_15EpilogueDefaultEEEEEvvEEEEvNT_6ParamsE --------------------------
	.section	.text._ZN7cutlass13device_kernelINS_4gemm6kernel13GemmUniversalIN4cute5tupleIJiiiiEEENS1_10collective13CollectiveMmaINS1_34MainloopSm90TmaGmmaWarpSpecializedILi2ENS5_IJNS4_1CILi1EEENSA_ILi2EEESB_EEENS1_32KernelTmaWarpSpecializedPingpongEEENS5_IJNSA_ILi64EEENSA_ILi256EEESG_EEEfNS5_IJlSB_lEEEfSJ_NS4_8TiledMMAINS4_8MMA_AtomIJNS4_4SM904GMMA30MMA_64x256x8_F32TF32TF32_SS_TNILNSN_7ScaleInE1ELSP_1EEEEEENS4_6LayoutINS5_IJSB_SB_SB_EEENS5_IJNSA_ILi0EEESU_SU_EEEEENS5_IJNS4_10UnderscoreESX_SX_EEEEENS4_23SM90_TMA_LOAD_MULTICASTENS4_14ComposedLayoutINS4_7SwizzleILi3ELi4ELi3EEENS4_18smem_ptr_flag_bitsILi32EEENSS_INS5_IJNSA_ILi8EEENSA_ILi32EEEEEENS5_IJS17_SB_EEEEEEEvNS4_8identityENS4_13SM90_TMA_LOADES1B_vS1C_EENS_8epilogue10collective6detail29Sm90TmaWarpSpecializedAdapterINS1G_15DefaultEpilogueIfSJ_SJ_NS1F_6thread17LinearCombinationIfLi1EffLNS1K_9ScaleType4KindE0ELNS_15FloatRoundStyleE2EfEENS1_15EpilogueDefaultEEEEEvvEEEEvNT_6ParamsE,"ax",@progbits
	.align	128
.text._ZN7cutlass13device_kernelINS_4gemm6kernel13GemmUniversalIN4cute5tupleIJiiiiEEENS1_10collective13CollectiveMmaINS1_34MainloopSm90TmaGmmaWarpSpecializedILi2ENS5_IJNS4_1CILi1EEENSA_ILi2EEESB_EEENS1_32KernelTmaWarpSpecializedPingpongEEENS5_IJNSA_ILi64EEENSA_ILi256EEESG_EEEfNS5_IJlSB_lEEEfSJ_NS4_8TiledMMAINS4_8MMA_AtomIJNS4_4SM904GMMA30MMA_64x256x8_F32TF32TF32_SS_TNILNSN_7ScaleInE1ELSP_1EEEEEENS4_6LayoutINS5_IJSB_SB_SB_EEENS5_IJNSA_ILi0EEESU_SU_EEEEENS5_IJNS4_10UnderscoreESX_SX_EEEEENS4_23SM90_TMA_LOAD_MULTICASTENS4_14ComposedLayoutINS4_7SwizzleILi3ELi4ELi3EEENS4_18smem_ptr_flag_bitsILi32EEENSS_INS5_IJNSA_ILi8EEENSA_ILi32EEEEEENS5_IJS17_SB_EEEEEEEvNS4_8identityENS4_13SM90_TMA_LOADES1B_vS1C_EENS_8epilogue10collective6detail29Sm90TmaWarpSpecializedAdapterINS1G_15DefaultEpilogueIfSJ_SJ_NS1F_6thread17LinearCombinationIfLi1EffLNS1K_9ScaleType4KindE0ELNS_15FloatRoundStyleE2EfEENS1_15EpilogueDefaultEEEEEvvEEEEvNT_6ParamsE:
        .type           _ZN7cutlass13device_kernelINS_4gemm6kernel13GemmUniversalIN4cute5tupleIJiiiiEEENS1_10collective13CollectiveMmaINS1_34MainloopSm90TmaGmmaWarpSpecializedILi2ENS5_IJNS4_1CILi1EEENSA_ILi2EEESB_EEENS1_32KernelTmaWarpSpecializedPingpongEEENS5_IJNSA_ILi64EEENSA_ILi256EEESG_EEEfNS5_IJlSB_lEEEfSJ_NS4_8TiledMMAINS4_8MMA_AtomIJNS4_4SM904GMMA30MMA_64x256x8_F32TF32TF32_SS_TNILNSN_7ScaleInE1ELSP_1EEEEEENS4_6LayoutINS5_IJSB_SB_SB_EEENS5_IJNSA_ILi0EEESU_SU_EEEEENS5_IJNS4_10UnderscoreESX_SX_EEEEENS4_23SM90_TMA_LOAD_MULTICASTENS4_14ComposedLayoutINS4_7SwizzleILi3ELi4ELi3EEENS4_18smem_ptr_flag_bitsILi32EEENSS_INS5_IJNSA_ILi8EEENSA_ILi32EEEEEENS5_IJS17_SB_EEEEEEEvNS4_8identityENS4_13SM90_TMA_LOADES1B_vS1C_EENS_8epilogue10collective6detail29Sm90TmaWarpSpecializedAdapterINS1G_15DefaultEpilogueIfSJ_SJ_NS1F_6thread17LinearCombinationIfLi1EffLNS1K_9ScaleType4KindE0ELNS_15FloatRoundStyleE2EfEENS1_15EpilogueDefaultEEEEEvvEEEEvNT_6ParamsE,@function
        .size           _ZN7cutlass13device_kernelINS_4gemm6kernel13GemmUniversalIN4cute5tupleIJiiiiEEENS1_10collective13CollectiveMmaINS1_34MainloopSm90TmaGmmaWarpSpecializedILi2ENS5_IJNS4_1CILi1EEENSA_ILi2EEESB_EEENS1_32KernelTmaWarpSpecializedPingpongEEENS5_IJNSA_ILi64EEENSA_ILi256EEESG_EEEfNS5_IJlSB_lEEEfSJ_NS4_8TiledMMAINS4_8MMA_AtomIJNS4_4SM904GMMA30MMA_64x256x8_F32TF32TF32_SS_TNILNSN_7ScaleInE1ELSP_1EEEEEENS4_6LayoutINS5_IJSB_SB_SB_EEENS5_IJNSA_ILi0EEESU_SU_EEEEENS5_IJNS4_10UnderscoreESX_SX_EEEEENS4_23SM90_TMA_LOAD_MULTICASTENS4_14ComposedLayoutINS4_7SwizzleILi3ELi4ELi3EEENS4_18smem_ptr_flag_bitsILi32EEENSS_INS5_IJNSA_ILi8EEENSA_ILi32EEEEEENS5_IJS17_SB_EEEEEEEvNS4_8identityENS4_13SM90_TMA_LOADES1B_vS1C_EENS_8epilogue10collective6detail29Sm90TmaWarpSpecializedAdapterINS1G_15DefaultEpilogueIfSJ_SJ_NS1F_6thread17LinearCombinationIfLi1EffLNS1K_9ScaleType4KindE0ELNS_15FloatRoundStyleE2EfEENS1_15EpilogueDefaultEEEEEvvEEEEvNT_6ParamsE,(.L_x_324 - _ZN7cutlass13device_kernelINS_4gemm6kernel13GemmUniversalIN4cute5tupleIJiiiiEEENS1_10collective13CollectiveMmaINS1_34MainloopSm90TmaGmmaWarpSpecializedILi2ENS5_IJNS4_1CILi1EEENSA_ILi2EEESB_EEENS1_32KernelTmaWarpSpecializedPingpongEEENS5_IJNSA_ILi64EEENSA_ILi256EEESG_EEEfNS5_IJlSB_lEEEfSJ_NS4_8TiledMMAINS4_8MMA_AtomIJNS4_4SM904GMMA30MMA_64x256x8_F32TF32TF32_SS_TNILNSN_7ScaleInE1ELSP_1EEEEEENS4_6LayoutINS5_IJSB_SB_SB_EEENS5_IJNSA_ILi0EEESU_SU_EEEEENS5_IJNS4_10UnderscoreESX_SX_EEEEENS4_23SM90_TMA_LOAD_MULTICASTENS4_14ComposedLayoutINS4_7SwizzleILi3ELi4ELi3EEENS4_18smem_ptr_flag_bitsILi32EEENSS_INS5_IJNSA_ILi8EEENSA_ILi32EEEEEENS5_IJS17_SB_EEEEEEEvNS4_8identityENS4_13SM90_TMA_LOADES1B_vS1C_EENS_8epilogue10collective6detail29Sm90TmaWarpSpecializedAdapterINS1G_15DefaultEpilogueIfSJ_SJ_NS1F_6thread17LinearCombinationIfLi1EffLNS1K_9ScaleType4KindE0ELNS_15FloatRoundStyleE2EfEENS1_15EpilogueDefaultEEEEEvvEEEEvNT_6ParamsE)
        .other          _ZN7cutlass13device_kernelINS_4gemm6kernel13GemmUniversalIN4cute5tupleIJiiiiEEENS1_10collective13CollectiveMmaINS1_34MainloopSm90TmaGmmaWarpSpecializedILi2ENS5_IJNS4_1CILi1EEENSA_ILi2EEESB_EEENS1_32KernelTmaWarpSpecializedPingpongEEENS5_IJNSA_ILi64EEENSA_ILi256EEESG_EEEfNS5_IJlSB_lEEEfSJ_NS4_8TiledMMAINS4_8MMA_AtomIJNS4_4SM904GMMA30MMA_64x256x8_F32TF32TF32_SS_TNILNSN_7ScaleInE1ELSP_1EEEEEENS4_6LayoutINS5_IJSB_SB_SB_EEENS5_IJNSA_ILi0EEESU_SU_EEEEENS5_IJNS4_10UnderscoreESX_SX_EEEEENS4_23SM90_TMA_LOAD_MULTICASTENS4_14ComposedLayoutINS4_7SwizzleILi3ELi4ELi3EEENS4_18smem_ptr_flag_bitsILi32EEENSS_INS5_IJNSA_ILi8EEENSA_ILi32EEEEEENS5_IJS17_SB_EEEEEEEvNS4_8identityENS4_13SM90_TMA_LOADES1B_vS1C_EENS_8epilogue10collective6detail29Sm90TmaWarpSpecializedAdapterINS1G_15DefaultEpilogueIfSJ_SJ_NS1F_6thread17LinearCombinationIfLi1EffLNS1K_9ScaleType4KindE0ELNS_15FloatRoundStyleE2EfEENS1_15EpilogueDefaultEEEEEvvEEEEvNT_6ParamsE,@"STO_CUDA_ENTRY STV_DEFAULT"
_ZN7cutlass13device_kernelINS_4gemm6kernel13GemmUniversalIN4cute5tupleIJiiiiEEENS1_10collective13CollectiveMmaINS1_34MainloopSm90TmaGmmaWarpSpecializedILi2ENS5_IJNS4_1CILi1EEENSA_ILi2EEESB_EEENS1_32KernelTmaWarpSpecializedPingpongEEENS5_IJNSA_ILi64EEENSA_ILi256EEESG_EEEfNS5_IJlSB_lEEEfSJ_NS4_8TiledMMAINS4_8MMA_AtomIJNS4_4SM904GMMA30MMA_64x256x8_F32TF32TF32_SS_TNILNSN_7ScaleInE1ELSP_1EEEEEENS4_6LayoutINS5_IJSB_SB_SB_EEENS5_IJNSA_ILi0EEESU_SU_EEEEENS5_IJNS4_10UnderscoreESX_SX_EEEEENS4_23SM90_TMA_LOAD_MULTICASTENS4_14ComposedLayoutINS4_7SwizzleILi3ELi4ELi3EEENS4_18smem_ptr_flag_bitsILi32EEENSS_INS5_IJNSA_ILi8EEENSA_ILi32EEEEEENS5_IJS17_SB_EEEEEEEvNS4_8identityENS4_13SM90_TMA_LOADES1B_vS1C_EENS_8epilogue10collective6detail29Sm90TmaWarpSpecializedAdapterINS1G_15DefaultEpilogueIfSJ_SJ_NS1F_6thread17LinearCombinationIfLi1EffLNS1K_9ScaleType4KindE0ELNS_15FloatRoundStyleE2EfEENS1_15EpilogueDefaultEEEEEvvEEEEvNT_6ParamsE:
[----:B------:R-:W0:Y:S01]  /*0000*/  LDC R1, c[0x0][0x28] ;  /* 0x00000a00ff017b82 */ /* 0x000e220000000800 */
[----:B------:R-:W1:Y:S01]  /*0010*/  S2R R3, SR_TID.X ;  /* 0x0000000000037919 */ /* 0x000e620000002100 */
[----:B------:R-:W-:Y:S01]  /*0020*/  ELECT P0, URZ, PT ;  /* 0x00000000003f782f */ /* 0x000fe20003800000 */
[----:B------:R-:W-:Y:S01]  /*0030*/  BSSY B0, `(.L_x_0) ;  /* 0x0000014000007945 */ /* 0x000fe20003800000 */
[--C-:B-1----:R-:W-:Y:S02]  /*0040*/  SHF.R.U32.HI R0, RZ, 0x5, R3.reuse ;  /* 0x00000005ff007819 */ /* 0x102fe40000011603 */
[----:B------:R-:W-:-:S03]  /*0050*/  SHF.R.U32.HI R5, RZ, 0x7, R3 ;  /* 0x00000007ff057819 */ /* 0x000fc60000011603 */
[----:B------:R-:W1:Y:S02]  /*0060*/  SHFL.IDX PT, R2, R0, RZ, 0x1f ;  /* 0x00001fff00027589 */ /* 0x000e6400000e0000 */
[----:B-1----:R-:W-:Y:S02]  /*0070*/  R2UR UR6, R2 ;  /* 0x00000000020672ca */ /* 0x002fe400000e0000 */
[----:B------:R1:W2:Y:S11]  /*0080*/  SHFL.IDX PT, R2, R5, RZ, 0x1f ;  /* 0x00001fff05027589 */ /* 0x0002b600000e0000 */
[----:B------:R-:W-:-:S02]  /*0090*/  USHF.R.S32.HI UR4, URZ, 0x1f, UR6 ;  /* 0x0000001f3f047899 */ /* 0x000fc40008011406 */
[----:B------:R-:W-:Y:S02]  /*00a0*/  ISETP.NE.OR P0, PT, RZ, UR6, !P0 ;  /* 0x00000006ff007c0c */ /* 0x000fe4000c705670 */
[----:B------:R-:W-:-:S04]  /*00b0*/  ULEA.HI UR4, UR4, UR6, URZ, 0x2 ;  /* 0x0000000604047291 */ /* 0x000fc8000f8f103f */
[----:B------:R-:W-:-:S04]  /*00c0*/  ULOP3.LUT UR4, UR4, 0xfffffffc, URZ, 0xc0, !UPT ;  /* 0xfffffffc04047892 */ /* 0x000fc8000f8ec03f */
[----:B------:R-:W-:-:S03]  /*00d0*/  UIADD3 UR6, UR6, -UR4, URZ ;  /* 0x8000000406067290 */ /* 0x000fc6000fffe03f */
[----:B012---:R-:W-:Y:S09]  /*00e0*/  @P0 BRA `(.L_x_1) ;  /* 0x0000000000200947 */ /* 0x007ff20003800000 */
[----:B------:R-:W-:Y:S02]  /*00f0*/  ULDC.64 UR4, c[0x0][0x198] ;  /* 0x0000660000047ab9 */ /* 0x000fe40000000a00 */
[----:B------:R-:W-:Y:S02]  /*0100*/  UIADD3 UR8, UP0, UR4, 0xf0, URZ ;  /* 0x000000f004087890 */ /* 0x000fe4000ff1e03f */
[----:B------:R-:W-:Y:S02]  /*0110*/  UIADD3 UR4, UP1, UR4, 0x1f0, URZ ;  /* 0x000001f004047890 */ /* 0x000fe4000ff3e03f */
[----:B------:R-:W-:Y:S02]  /*0120*/  UIADD3.X UR9, URZ, UR5, URZ, UP0, !UPT ;  /* 0x000000053f097290 */ /* 0x000fe400087fe43f */
[----:B------:R-:W-:-:S07]  /*0130*/  UIADD3.X UR5, URZ, UR5, URZ, UP1, !UPT ;  /* 0x000000053f057290 */ /* 0x000fce0008ffe43f */
[----:B------:R0:W-:Y:S02]  /*0140*/  UTMACCTL.PF [UR8] ;  /* 0x00000000080079b9 */ /* 0x0001e40008040000 */
[----:B------:R0:W-:Y:S02]  /*0150*/  UTMACCTL.PF [UR4] ;  /* 0x00000000040079b9 */ /* 0x0001e40008040000 */
[----:B0-----:R-:W-:Y:S01]  /*0160*/  NOP ;  /* 0x0000000000007918 */ /* 0x001fe20000000000 */
.L_x_1:
[----:B------:R-:W-:Y:S05]  /*0170*/  BSYNC B0 ;  /* 0x0000000000007941 */ /* 0x000fea0003800000 */
.L_x_0:
[----:B------:R-:W0:Y:S01]  /*0180*/  SHFL.IDX PT, R6, R0, RZ, 0x1f ;  /* 0x00001fff00067589 */ /* 0x000e2200000e0000 */
[----:B------:R-:W-:Y:S01]  /*0190*/  R2UR UR19, R2 ;  /* 0x00000000021372ca */ /* 0x000fe200000e0000 */
[----:B------:R-:W-:Y:S01]  /*01a0*/  UISETP.NE.AND UP0, UPT, UR6, 0x3, UPT ;  /* 0x000000030600788c */ /* 0x000fe2000bf05270 */
[----:B------:R-:W-:-:S03]  /*01b0*/  SHF.R.S32.HI R2, RZ, 0x1f, R3 ;  /* 0x0000001fff027819 */ /* 0x000fc60000011403 */
[----:B------:R-:W-:Y:S01]  /*01c0*/  UISETP.EQ.OR UP0, UPT, UR6, URZ, !UP0 ;  /* 0x0000003f0600728c */ /* 0x000fe2000c702670 */
[----:B------:R-:W-:-:S07]  /*01d0*/  LEA.HI R2, R2, R3, RZ, 0x7 ;  /* 0x0000000302027211 */ /* 0x000fce00078f38ff */
[----:B------:R-:W-:Y:S02]  /*01e0*/  UIADD3 UR14, UR19, -0x1, URZ ;  /* 0xffffffff130e7890 */ /* 0x000fe4000fffe03f */
[----:B------:R-:W-:Y:S02]  /*01f0*/  UISETP.EQ.AND UP0, UPT, UR19, URZ, UP0 ;  /* 0x0000003f1300728c */ /* 0x000fe40008702270 */
[----:B------:R-:W-:Y:S02]  /*0200*/  UISETP.GE.U32.AND UP1, UPT, UR14, 0x2, UPT ;  /* 0x000000020e00788c */ /* 0x000fe4000bf26070 */
[----:B------:R-:W-:Y:S01]  /*0210*/  USEL UR42, URZ, 0x1, !UP0 ;  /* 0x000000013f2a7887 */ /* 0x000fe2000c000000 */
[----:B0-----:R-:W-:-:S03]  /*0220*/  ISETP.NE.AND P0, PT, R6, RZ, PT ;  /* 0x000000ff0600720c */ /* 0x001fc60003f05270 */
[----:B------:R-:W-:-:S10]  /*0230*/  USEL UR42, UR42, 0x2, UP1 ;  /* 0x000000022a2a7887 */ /* 0x000fd40008800000 */
[----:B------:R-:W-:Y:S05]  /*0240*/  @P0 BRA `(.L_x_2) ;  /* 0x0000000000480947 */ /* 0x000fea0003800000 */
[----:B------:R-:W0:Y:S01]  /*0250*/  S2UR UR7, SR_CgaCtaId ;  /* 0x00000000000779c3 */ /* 0x000e220000008800 */
[----:B------:R-:W-:Y:S01]  /*0260*/  UMOV UR4, 0x400 ;  /* 0x0000040000047882 */ /* 0x000fe20000000000 */
[----:B------:R-:W-:Y:S01]  /*0270*/  UMOV UR5, 0x1 ;  /* 0x0000000100057882 */ /* 0x000fe20000000000 */
[----:B------:R-:W-:Y:S01]  /*0280*/  UMOV UR8, 0x2 ;  /* 0x0000000200087882 */ /* 0x000fe20000000000 */
[----:B------:R-:W-:Y:S01]  /*0290*/  ELECT P0, URZ, PT ;  /* 0x00000000003f782f */ /* 0x000fe20003800000 */
[----:B------:R-:W-:-:S04]  /*02a0*/  UIADD3 UR8, -UR8, 0x100000, URZ ;  /* 0x0010000008087890 */ /* 0x000fc8000fffe13f */
[----:B------:R-:W-:Y:S02]  /*02b0*/  USHF.L.U32 UR9, UR8, 0xb, URZ ;  /* 0x0000000b08097899 */ /* 0x000fe4000800063f */
[----:B------:R-:W-:Y:S02]  /*02c0*/  USHF.L.U32 UR8, UR8, 0x1, URZ ;  /* 0x0000000108087899 */ /* 0x000fe4000800063f */
[----:B0-----:R-:W-:Y:S02]  /*02d0*/  ULEA UR7, UR7, UR4, 0x18 ;  /* 0x0000000407077291 */ /* 0x001fe4000f8ec03f */
[----:B------:R-:W-:-:S04]  /*02e0*/  UIADD3 UR4, -UR5, 0x100000, URZ ;  /* 0x0010000005047890 */ /* 0x000fc8000fffe13f */
[----:B------:R-:W-:Y:S02]  /*02f0*/  USHF.L.U32 UR5, UR4, 0xb, URZ ;  /* 0x0000000b04057899 */ /* 0x000fe4000800063f */
[----:B------:R-:W-:Y:S01]  /*0300*/  USHF.L.U32 UR4, UR4, 0x1, URZ ;  /* 0x0000000104047899 */ /* 0x000fe2000800063f */
[----:B------:R-:W0:Y:S11]  /*0310*/  FENCE.VIEW.ASYNC.S ;  /* 0x00000000000073c6 */ /* 0x000e360000000000 */
[----:B0-----:R0:W1:Y:S01]  /*0320*/  SYNCS.EXCH.64 URZ, [UR7], UR4 ;  /* 0x00000004073f75b2 */ /* 0x0010620008000100 */
[----:B------:R0:W2:Y:S01]  /*0330*/  SYNCS.EXCH.64 URZ, [UR7+0x10], UR8 ;  /* 0x00001008073f75b2 */ /* 0x0000a20008000100 */
[----:B------:R0:W3:Y:S01]  /*0340*/  SYNCS.EXCH.64 URZ, [UR7+0x8], UR4 ;  /* 0x00000804073f75b2 */ /* 0x0000e20008000100 */
[----:B------:R0:W4:Y:S01]  /*0350*/  SYNCS.EXCH.64 URZ, [UR7+0x18], UR8 ;  /* 0x00001808073f75b2 */ /* 0x0001220008000100 */
[----:B------:R-:W-:Y:S01]  /*0360*/  NOP ;  /* 0x0000000000007918 */ /* 0x000fe20000000000 */
.L_x_2:
[----:B------:R-:W5:Y:S01]  /*0370*/  SHFL.IDX PT, R10, R0, RZ, 0x1f ;  /* 0x00001fff000a7589 */ /* 0x000f6200000e0000 */
[----:B------:R-:W1:Y:S01]  /*0380*/  S2UR UR15, SR_CTAID.X ;  /* 0x00000000000f79c3 */ /* 0x000e620000002500 */
[----:B------:R-:W-:Y:S02]  /*0390*/  ELECT P0, URZ, PT ;  /* 0x00000000003f782f */ /* 0x000fe40003800000 */
[----:B------:R-:W-:Y:S01]  /*03a0*/  SHF.R.S32.HI R11, RZ, 0x1f, R6 ;  /* 0x0000001fff0b7819 */ /* 0x000fe20000011406 */
[----:B------:R1:W2:Y:S01]  /*03b0*/  SHFL.IDX PT, R8, R0, RZ, 0x1f ;  /* 0x00001fff00087589 */ /* 0x0002a200000e0000 */
[----:B------:R-:W-:Y:S02]  /*03c0*/  ELECT P1, URZ, PT ;  /* 0x00000000003f782f */ /* 0x000fe40003820000 */
[----:B------:R-:W-:Y:S01]  /*03d0*/  LOP3.LUT R2, R2, 0xffffff80, RZ, 0xc0, !PT ;  /* 0xffffff8002027812 */ /* 0x000fe200078ec0ff */
[----:B0-----:R-:W-:Y:S01]  /*03e0*/  ULDC UR4, c[0x0][0x150] ;  /* 0x0000540000047ab9 */ /* 0x001fe20000000800 */
[----:B------:R-:W-:Y:S01]  /*03f0*/  LEA.HI R11, R11, R6, RZ, 0x2 ;  /* 0x000000060b0b7211 */ /* 0x000fe200078f10ff */
[----:B------:R-:W0:Y:S01]  /*0400*/  S2UR UR8, SR_CTAID.Y ;  /* 0x00000000000879c3 */ /* 0x000e220000002600 */
[----:B------:R-:W-:Y:S01]  /*0410*/  NOP ;  /* 0x0000000000007918 */ /* 0x000fe20000000000 */
[----:B------:R-:W-:Y:S01]  /*0420*/  IMAD.IADD R4, R3, 0x1, -R2 ;  /* 0x0000000103047824 */ /* 0x000fe200078e0a02 */
[----:B------:R-:W-:Y:S01]  /*0430*/  LOP3.LUT R11, R11, 0x3ffffffc, RZ, 0xc0, !PT ;  /* 0x3ffffffc0b0b7812 */ /* 0x000fe200078ec0ff */
[----:B------:R-:W-:Y:S01]  /*0440*/  NOP ;  /* 0x0000000000007918 */ /* 0x000fe20000000000 */
[----:B------:R-:W-:Y:S01]  /*0450*/  ULDC UR17, c[0x0][0x148] ;  /* 0x0000520000117ab9 */ /* 0x000fe20000000800 */
[----:B------:R-:W-:Y:S01]  /*0460*/  UMOV UR20, 0x80 ;  /* 0x0000008000147882 */ /* 0x000fe20000000000 */
[----:B------:R-:W-:Y:S01]  /*0470*/  SHF.R.S32.HI R9, RZ, 0x1f, R4 ;  /* 0x0000001fff097819 */ /* 0x000fe20000011404 */
[----:B------:R-:W-:Y:S01]  /*0480*/  IMAD.IADD R11, R6, 0x1, -R11 ;  /* 0x00000001060b7824 */ /* 0x000fe200078e0a0b */
[----:B------:R-:W-:Y:S01]  /*0490*/  ULDC UR12, c[0x0][0x144] ;  /* 0x00005100000c7ab9 */ /* 0x000fe20000000800 */
[----:B------:R-:W3:Y:S01]  /*04a0*/  SHFL.IDX PT, R5, R5, RZ, 0x1f ;  /* 0x00001fff05057589 */ /* 0x000ee200000e0000 */
[----:B------:R-:W-:-:S02]  /*04b0*/  LEA.HI R2, R9, R4, RZ, 0x3 ;  /* 0x0000000409027211 */ /* 0x000fc400078f18ff */
[----:B------:R-:W-:Y:S02]  /*04c0*/  ISETP.NE.AND P3, PT, RZ, UR19, PT ;  /* 0x00000013ff007c0c */ /* 0x000fe4000bf65270 */
[----:B-----5:R-:W-:Y:S02]  /*04d0*/  ISETP.NE.OR P0, PT, R10, RZ, !P0 ;  /* 0x000000ff0a00720c */ /* 0x020fe40004705670 */
[----:B-1----:R-:W-:Y:S02]  /*04e0*/  I2FP.F32.U32 R0, UR15 ;  /* 0x0000000f00007c45 */ /* 0x002fe40008201000 */
[----:B--2---:R-:W-:Y:S02]  /*04f0*/  ISETP.NE.OR P1, PT, R8, RZ, !P1 ;  /* 0x000000ff0800720c */ /* 0x004fe40004f25670 */
[----:B------:R-:W-:Y:S01]  /*0500*/  SHF.R.S32.HI R7, RZ, 0x3, R2 ;  /* 0x00000003ff077819 */ /* 0x000fe20000011402 */
[----:B------:R-:W-:Y:S01]  /*0510*/  FMUL R0, R0, UR4 ;  /* 0x0000000400007c20 */ /* 0x000fe20008400000 */
[----:B------:R-:W-:Y:S01]  /*0520*/  ULDC UR4, c[0x0][0x154] ;  /* 0x0000550000047ab9 */ /* 0x000fe20000000800 */
[----:B0-----:R-:W-:-:S02]  /*0530*/  I2FP.F32.U32 R6, UR8 ;  /* 0x0000000800067c45 */ /* 0x001fc40008201000 */
[----:B------:R-:W-:Y:S02]  /*0540*/  SHF.R.S32.HI R2, RZ, 0x1f, R2 ;  /* 0x0000001fff027819 */ /* 0x000fe40000011402 */
[----:B------:R-:W-:Y:S01]  /*0550*/  VOTEU.ALL UP2, P0 ;  /* 0x00000000003f7886 */ /* 0x000fe20000040000 */
[----:B------:R-:W-:Y:S01]  /*0560*/  FMUL R6, R6, UR4 ;  /* 0x0000000406067c20 */ /* 0x000fe20008400000 */
[----:B------:R-:W0:Y:S01]  /*0570*/  F2I.U32.TRUNC.NTZ R0, R0 ;  /* 0x0000000000007305 */ /* 0x000e22000020f000 */
[----:B------:R-:W-:Y:S01]  /*0580*/  LEA.HI R2, R2, R7, RZ, 0x2 ;  /* 0x0000000702027211 */ /* 0x000fe200078f10ff */
[----:B------:R-:W-:Y:S01]  /*0590*/  VOTEU.ALL UP3, P1 ;  /* 0x00000000003f7886 */ /* 0x000fe20000860000 */
[----:B------:R-:W1:Y:S01]  /*05a0*/  @!UP2 S2UR UR11, SR_CgaCtaId ;  /* 0x00000000000ba9c3 */ /* 0x000e620000008800 */
[----:B------:R-:W-:Y:S01]  /*05b0*/  UMOV UR4, 0x20 ;  /* 0x0000002000047882 */ /* 0x000fe20000000000 */
[----:B------:R-:W-:Y:S01]  /*05c0*/  LOP3.LUT R2, R2, 0xfffffffc, RZ, 0xc0, !PT ;  /* 0xfffffffc02027812 */ /* 0x000fe200078ec0ff */
[----:B------:R-:W-:Y:S01]  /*05d0*/  @!UP2 UMOV UR10, 0x400 ;  /* 0x00000400000aa882 */ /* 0x000fe20000000000 */
[----:B------:R-:W-:-:S04]  /*05e0*/  @!UP2 UIADD3 UR4, -UR4, 0x100000, URZ ;  /* 0x001000000404a890 */ /* 0x000fc8000fffe13f */
[----:B------:R-:W-:Y:S02]  /*05f0*/  @!UP2 USHF.L.U32 UR5, UR4, 0xb, URZ ;  /* 0x0000000b0405a899 */ /* 0x000fe4000800063f */
[----:B------:R-:W-:Y:S01]  /*0600*/  @!UP2 USHF.L.U32 UR4, UR4, 0x1, URZ ;  /* 0x000000010404a899 */ /* 0x000fe2000800063f */
[----:B------:R-:W2:Y:S01]  /*0610*/  F2I.U32.TRUNC.NTZ R6, R6 ;  /* 0x0000000600067305 */ /* 0x000ea2000020f000 */
[----:B------:R-:W-:Y:S01]  /*0620*/  VOTEU.ALL UP0, P0 ;  /* 0x00000000003f7886 */ /* 0x000fe20000000000 */
[----:B------:R-:W-:Y:S01]  /*0630*/  IMAD.IADD R2, R7, 0x1, -R2 ;  /* 0x0000000107027824 */ /* 0x000fe200078e0a02 */
[----:B------:R-:W5:Y:S01]  /*0640*/  @!UP3 S2UR UR18, SR_CgaCtaId ;  /* 0x000000000012b9c3 */ /* 0x000f620000008800 */
[----:B------:R-:W-:Y:S01]  /*0650*/  VOTEU.ALL UP1, P0 ;  /* 0x00000000003f7886 */ /* 0x000fe20000020000 */
[----:B------:R-:W-:Y:S01]  /*0660*/  @!UP3 UMOV UR16, 0x400 ;  /* 0x000004000010b882 */ /* 0x000fe20000000000 */
[----:B------:R-:W-:Y:S01]  /*0670*/  IMAD R2, R11, 0x4, R2 ;  /* 0x000000040b027824 */ /* 0x000fe200078e0202 */
[----:B0-----:R-:W-:Y:S01]  /*0680*/  R2UR UR7, R0 ;  /* 0x00000000000772ca */ /* 0x001fe200000e0000 */
[----:B------:R-:W-:Y:S01]  /*0690*/  VOTEU.ALL UP4, P1 ;  /* 0x00000000003f7886 */ /* 0x000fe20000880000 */
[----:B------:R-:W-:Y:S01]  /*06a0*/  VOTEU.ALL UP5, P1 ;  /* 0x00000000003f7886 */ /* 0x000fe200008a0000 */
[----:B------:R-:W-:Y:S01]  /*06b0*/  IMAD.SHL.U32 R7, R2, 0x4, RZ ;  /* 0x0000000402077824 */ /* 0x000fe200078e00ff */
[----:B------:R-:W0:Y:S01]  /*06c0*/  LDC R0, c[0x0][0x140] ;  /* 0x00005000ff007b82 */ /* 0x000e220000000800 */
[----:B------:R-:W-:-:S02]  /*06d0*/  LOP3.LUT P0, RZ, R4, 0x7, RZ, 0xc0, !PT ;  /* 0x0000000704ff7812 */ /* 0x000fc4000780c0ff */
[----:B--2---:R-:W-:Y:S02]  /*06e0*/  R2UR UR9, R6 ;  /* 0x00000000060972ca */ /* 0x004fe400000e0000 */
[----:B------:R-:W-:Y:S01]  /*06f0*/  LOP3.LUT R152, R2, 0xc, R7, 0x78, !PT ;  /* 0x0000000c02987812 */ /* 0x000fe200078e7807 */
[----:B-1----:R-:W-:Y:S02]  /*0700*/  @!UP2 ULEA UR13, UR11, UR10, 0x18 ;  /* 0x0000000a0b0da291 */ /* 0x002fe4000f8ec03f */
[----:B------:R-:W-:-:S04]  /*0710*/  @!UP3 UIADD3 UR10, -UR20, 0x100000, URZ ;  /* 0x00100000140ab890 */ /* 0x000fc8000fffe13f */
[----:B------:R-:W-:Y:S02]  /*0720*/  @!UP3 USHF.L.U32 UR11, UR10, 0xb, URZ ;  /* 0x0000000b0a0bb899 */ /* 0x000fe4000800063f */
[----:B------:R-:W-:Y:S01]  /*0730*/  @!UP3 USHF.L.U32 UR10, UR10, 0x1, URZ ;  /* 0x000000010a0ab899 */ /* 0x000fe2000800063f */
[----:B------:R-:W-:Y:S01]  /*0740*/  ISETP.LT.U32.AND P0, PT, R152, 0x2, !P0 ;  /* 0x000000029800780c */ /* 0x000fe20004701070 */
[----:B------:R-:W-:Y:S01]  /*0750*/  UIADD3 UR7, -UR7, URZ, URZ ;  /* 0x0000003f07077290 */ /* 0x000fe2000fffe13f */
[----:B------:R-:W-:Y:S01]  /*0760*/  VOTEU.ALL UP2, P1 ;  /* 0x00000000003f7886 */ /* 0x000fe20000840000 */
[----:B-----5:R-:W-:Y:S02]  /*0770*/  @!UP3 ULEA UR16, UR18, UR16, 0x18 ;  /* 0x000000101210b291 */ /* 0x020fe4000f8ec03f */
[----:B------:R-:W-:Y:S01]  /*0780*/  UIADD3 UR9, -UR9, URZ, URZ ;  /* 0x0000003f09097290 */ /* 0x000fe2000fffe13f */
[----:B------:R-:W1:Y:S02]  /*0790*/  FENCE.VIEW.ASYNC.S ;  /* 0x00000000000073c6 */ /* 0x000e640000000000 */
[----:B-1----:R-:W1:Y:S01]  /*07a0*/  @!UP0 SYNCS.EXCH.64 URZ, [UR13+0x50], UR4 ;  /* 0x000050040d3f85b2 */ /* 0x002e620008000100 */
[----:B------:R-:W-:Y:S01]  /*07b0*/  UIMAD UR7, UR12, UR7, UR15 ;  /* 0x000000070c0772a4 */ /* 0x000fe2000f8e020f */
[----:B------:R-:W-:Y:S01]  /*07c0*/  VOTEU.ALL UP3, P1 ;  /* 0x00000000003f7886 */ /* 0x000fe20000860000 */
[----:B0-----:R-:W-:Y:S01]  /*07d0*/  ISETP.EQ.U32.AND P2, PT, R0, 0x1, PT ;  /* 0x000000010000780c */ /* 0x001fe20003f42070 */
[----:B------:R0:W2:Y:S01]  /*07e0*/  @!UP1 SYNCS.EXCH.64 URZ, [UR13+0x58], UR4 ;  /* 0x000058040d3f95b2 */ /* 0x0000a20008000100 */
[----:B------:R-:W-:Y:S01]  /*07f0*/  NOP ;  /* 0x0000000000007918 */ /* 0x000fe20000000000 */
[----:B0-----:R-:W-:Y:S01]  /*0800*/  UIMAD UR4, UR17, UR9, UR8 ;  /* 0x00000009110472a4 */ /* 0x001fe2000f8e0208 */
[----:B------:R0:W0:Y:S05]  /*0810*/  @!UP2 SYNCS.EXCH.64 URZ, [UR16+0x30], UR10 ;  /* 0x0000300a103fa5b2 */ /* 0x00002a0008000100 */
[----:B------:R-:W-:-:S04]  /*0820*/  ISETP.NE.AND P1, PT, R152, UR4, PT ;  /* 0x0000000498007c0c */ /* 0x000fc8000bf25270 */
[----:B------:R-:W-:-:S04]  /*0830*/  ISETP.EQ.OR P1, PT, RZ, UR7, !P1 ;  /* 0x00000007ff007c0c */ /* 0x000fc8000cf22670 */
[----:B------:R-:W-:-:S04]  /*0840*/  PLOP3.LUT P0, PT, P0, P1, PT, 0x80, 0x0 ;  /* 0x000000000000781c */ /* 0x000fc80000703070 */
[----:B------:R-:W-:Y:S01]  /*0850*/  P2R R160, PR, RZ, 0x1 ;  /* 0x00000001ffa07803 */ /* 0x000fe20000000000 */
[----:B------:R0:W0:Y:S01]  /*0860*/  @!UP3 SYNCS.EXCH.64 URZ, [UR16+0x38], UR10 ;  /* 0x0000380a103fb5b2 */ /* 0x0000220008000100 */
[----:B------:R0:W0:Y:S01]  /*0870*/  @!UP4 SYNCS.EXCH.64 URZ, [UR16+0x40], UR10 ;  /* 0x0000400a103fc5b2 */ /* 0x0000220008000100 */
[----:B------:R0:W0:Y:S01]  /*0880*/  @!UP5 SYNCS.EXCH.64 URZ, [UR16+0x48], UR10 ;  /* 0x0000480a103fd5b2 */ /* 0x0000220008000100 */
[----:B------:R-:W-:Y:S01]  /*0890*/  NOP ;  /* 0x0000000000007918 */ /* 0x000fe20000000000 */
[----:B-123--:R-:W-:Y:S05]  /*08a0*/  @!P2 BRA `(.L_x_3) ;  /* 0x000000000008a947 */ /* 0x00efea0003800000 */
[----:B0---4-:R-:W-:Y:S01]  /*08b0*/  UCGABAR_ARV ;  /* 0x00000000000079c7 */ /* 0x011fe20008000000 */
[----:B------:R-:W-:Y:S05]  /*08c0*/  BRA `(.L_x_4) ;  /* 0x0000000000047947 */ /* 0x000fea0003800000 */
.L_x_3:
[----:B0---4-:R-:W-:Y:S01]  /*08d0*/  NOP ;  /* 0x0000000000007918 */ /* 0x011fe20000000000 */
.L_x_4:
[----:B------:R-:W-:Y:S01]  /*08e0*/  ULDC.64 UR4, c[0x0][0x598] ;  /* 0x0001660000047ab9 */ /* 0x000fe20000000a00 */
[----:B------:R-:W-:Y:S01]  /*08f0*/  ULDC.64 UR50, c[0x0][0x208] ;  /* 0x0000820000327ab9 */ /* 0x000fe20000000a00 */
[----:B------:R-:W-:-:S04]  /*0900*/  ISETP.NE.U32.AND P0, PT, RZ, UR4, PT ;  /* 0x00000004ff007c0c */ /* 0x000fc8000bf05070 */
[----:B------:R-:W-:-:S13]  /*0910*/  ISETP.NE.AND.EX P0, PT, RZ, UR5, PT, P0 ;  /* 0x00000005ff007c0c */ /* 0x000fda000bf05300 */
[----:B------:R-:W-:Y:S05]  /*0920*/  @!P0 BRA `(.L_x_5) ;  /* 0x00000000001c8947 */ /* 0x000fea0003800000 */
[----:B------:R-:W0:Y:S02]  /*0930*/  LDC.64 R6, c[0x0][0x598] ;  /* 0x00016600ff067b82 */ /* 0x000e240000000a00 */
[----:B0-----:R-:W2:Y:S02]  /*0940*/  LDG.E.64 R6, desc[UR50][R6.64] ;  /* 0x0000003206067981 */ /* 0x001ea4000c1e1b00 */
[----:B--2---:R-:W-:-:S04]  /*0950*/  ISETP.NE.U32.AND P0, PT, R6, RZ, PT ;  /* 0x000000ff0600720c */ /* 0x004fc80003f05070 */
[----:B------:R-:W-:-:S13]  /*0960*/  ISETP.NE.AND.EX P0, PT, R7, RZ, PT, P0 ;  /* 0x000000ff0700720c */ /* 0x000fda0003f05300 */
[----:B------:R-:W-:Y:S05]  /*0970*/  @!P0 BRA `(.L_x_5) ;  /* 0x0000000000088947 */ /* 0x000fea0003800000 */
[----:B------:R0:W5:Y:S01]  /*0980*/  LD.E R23, desc[UR50][R6.64] ;  /* 0x0000003206177980 */ /* 0x000162000c101900 */
[----:B------:R-:W-:Y:S05]  /*0990*/  BRA `(.L_x_6) ;  /* 0x0000000000247947 */ /* 0x000fea0003800000 */
.L_x_5:
[----:B------:R-:W-:Y:S02]  /*09a0*/  ULDC.64 UR4, c[0x0][0x588] ;  /* 0x0001620000047ab9 */ /* 0x000fe40000000a00 */
[----:B------:R-:W-:-:S04]  /*09b0*/  ISETP.NE.U32.AND P0, PT, RZ, UR4, PT ;  /* 0x00000004ff007c0c */ /* 0x000fc8000bf05070 */
[----:B------:R-:W-:-:S13]  /*09c0*/  ISETP.NE.AND.EX P0, PT, RZ, UR5, PT, P0 ;  /* 0x00000005ff007c0c */ /* 0x000fda000bf05300 */
[----:B------:R-:W-:Y:S05]  /*09d0*/  @!P0 BRA `(.L_x_7) ;  /* 0x00000000000c8947 */ /* 0x000fea0003800000 */
[----:B------:R-:W0:Y:S02]  /*09e0*/  LDC.64 R6, c[0x0][0x588] ;  /* 0x00016200ff067b82 */ /* 0x000e240000000a00 */
[----:B0-----:R1:W5:Y:S01]  /*09f0*/  LDG.E R23, desc[UR50][R6.64] ;  /* 0x0000003206177981 */ /* 0x001362000c1e1900 */
[----:B------:R-:W-:Y:S05]  /*0a00*/  BRA `(.L_x_6) ;  /* 0x0000000000087947 */ /* 0x000fea0003800000 */
.L_x_7:
[----:B------:R-:W-:Y:S02]  /*0a10*/  ULDC UR4, c[0x0][0x580] ;  /* 0x0001600000047ab9 */ /* 0x000fe40000000800 */
[----:B------:R-:W-:-:S07]  /*0a20*/  IMAD.U32 R23, RZ, RZ, UR4 ;  /* 0x00000004ff177e24 */ /* 0x000fce000f8e00ff */
.L_x_6:
[----:B------:R-:W-:Y:S02]  /*0a30*/  ULDC.64 UR4, c[0x0][0x5a0] ;  /* 0x0001680000047ab9 */ /* 0x000fe40000000a00 */
[----:B------:R-:W-:-:S04]  /*0a40*/  ISETP.NE.U32.AND P0, PT, RZ, UR4, PT ;  /* 0x00000004ff007c0c */ /* 0x000fc8000bf05070 */
[----:B------:R-:W-:-:S13]  /*0a50*/  ISETP.NE.AND.EX P0, PT, RZ, UR5, PT, P0 ;  /* 0x00000005ff007c0c */ /* 0x000fda000bf05300 */
[----:B------:R-:W-:Y:S05]  /*0a60*/  @!P0 BRA `(.L_x_8) ;  /* 0x00000000001c8947 */ /* 0x000fea0003800000 */
[----:B01----:R-:W0:Y:S02]  /*0a70*/  LDC.64 R6, c[0x0][0x5a0] ;  /* 0x00016800ff067b82 */ /* 0x003e240000000a00 */
[----:B0-----:R-:W2:Y:S02]  /*0a80*/  LDG.E.64 R6, desc[UR50][R6.64] ;  /* 0x0000003206067981 */ /* 0x001ea4000c1e1b00 */
[----:B--2---:R-:W-:-:S04]  /*0a90*/  ISETP.NE.U32.AND P0, PT, R6, RZ, PT ;  /* 0x000000ff0600720c */ /* 0x004fc80003f05070 */
[----:B------:R-:W-:-:S13]  /*0aa0*/  ISETP.NE.AND.EX P0, PT, R7, RZ, PT, P0 ;  /* 0x000000ff0700720c */ /* 0x000fda0003f05300 */
[----:B------:R-:W-:Y:S05]  /*0ab0*/  @!P0 BRA `(.L_x_8) ;  /* 0x0000000000088947 */ /* 0x000fea0003800000 */
[----:B------:R0:W5:Y:S01]  /*0ac0*/  LD.E R22, desc[UR50][R6.64] ;  /* 0x0000003206167980 */ /* 0x000162000c101900 */
[----:B------:R-:W-:Y:S05]  /*0ad0*/  BRA `(.L_x_9) ;  /* 0x0000000000247947 */ /* 0x000fea0003800000 */
.L_x_8:
[----:B------:R-:W-:Y:S02]  /*0ae0*/  ULDC.64 UR4, c[0x0][0x590] ;  /* 0x0001640000047ab9 */ /* 0x000fe40000000a00 */
[----:B------:R-:W-:-:S04]  /*0af0*/  ISETP.NE.U32.AND P0, PT, RZ, UR4, PT ;  /* 0x00000004ff007c0c */ /* 0x000fc8000bf05070 */
[----:B------:R-:W-:-:S13]  /*0b00*/  ISETP.NE.AND.EX P0, PT, RZ, UR5, PT, P0 ;  /* 0x00000005ff007c0c */ /* 0x000fda000bf05300 */
[----:B------:R-:W-:Y:S05]  /*0b10*/  @!P0 BRA `(.L_x_10) ;  /* 0x00000000000c8947 */ /* 0x000fea0003800000 */
[----:B01----:R-:W0:Y:S02]  /*0b20*/  LDC.64 R6, c[0x0][0x590] ;  /* 0x00016400ff067b82 */ /* 0x003e240000000a00 */
[----:B0-----:R1:W5:Y:S01]  /*0b30*/  LDG.E R22, desc[UR50][R6.64] ;  /* 0x0000003206167981 */ /* 0x001362000c1e1900 */
[----:B------:R-:W-:Y:S05]  /*0b40*/  BRA `(.L_x_9) ;  /* 0x0000000000087947 */ /* 0x000fea0003800000 */
.L_x_10:
[----:B------:R-:W-:Y:S02]  /*0b50*/  ULDC UR4, c[0x0][0x584] ;  /* 0x0001610000047ab9 */ /* 0x000fe40000000800 */
[----:B------:R-:W-:-:S07]  /*0b60*/  IMAD.U32 R22, RZ, RZ, UR4 ;  /* 0x00000004ff167e24 */ /* 0x000fce000f8e00ff */
.L_x_9:
[----:B------:R-:W-:Y:S01]  /*0b70*/  ULDC UR4, c[0x0][0x65c] ;  /* 0x0001970000047ab9 */ /* 0x000fe20000000800 */
[----:B01----:R-:W0:Y:S01]  /*0b80*/  LDC.64 R6, c[0x0][0x650] ;  /* 0x00019400ff067b82 */ /* 0x003e220000000a00 */
[----:B------:R-:W-:Y:S01]  /*0b90*/  UISETP.NE.AND UP2, UPT, UR4, 0x1, UPT ;  /* 0x000000010400788c */ /* 0x000fe2000bf45270 */
[----:B------:R-:W-:Y:S01]  /*0ba0*/  IMAD.MOV.U32 R18, RZ, RZ, -0x1 ;  /* 0xffffffffff127424 */ /* 0x000fe200078e00ff */
[----:B------:R-:W-:Y:S01]  /*0bb0*/  UISETP.NE.AND UP0, UPT, UR19, 0x2, UPT ;  /* 0x000000021300788c */ /* 0x000fe2000bf05270 */
[----:B------:R-:W-:Y:S01]  /*0bc0*/  IMAD.MOV.U32 R2, RZ, RZ, -0x1 ;  /* 0xffffffffff027424 */ /* 0x000fe200078e00ff */
[----:B------:R-:W-:Y:S01]  /*0bd0*/  UP2UR UR40, UPR, URZ, 0x4 ;  /* 0x000000043f287883 */ /* 0x000fe20008000000 */
[----:B------:R-:W-:-:S06]  /*0be0*/  IMAD.MOV.U32 R19, RZ, RZ, -0x1 ;  /* 0xffffffffff137424 */ /* 0x000fcc00078e00ff */
[----:B------:R-:W-:Y:S01]  /*0bf0*/  @UP2 ULDC UR12, c[0x0][0x10] ;  /* 0x00000400000c2ab9 */ /* 0x000fe20000000800 */
[----:B------:R-:W-:Y:S01]  /*0c00*/  @UP2 UMOV UR4, UR8 ;  /* 0x0000000800042c82 */ /* 0x000fe20008000000 */
[----:B------:R-:W-:Y:S01]  /*0c10*/  @UP2 UMOV UR5, URZ ;  /* 0x0000003f00052c82 */ /* 0x000fe20008000000 */
[----:B------:R-:W-:Y:S01]  /*0c20*/  @!UP2 ULDC UR16, c[0x0][0xc] ;  /* 0x000003000010aab9 */ /* 0x000fe20000000800 */
[----:B------:R-:W-:Y:S01]  /*0c30*/  @UP2 UIMAD.WIDE.U32 UR12, UR15, UR12, UR4 ;  /* 0x0000000c0f0c22a5 */ /* 0x000fe2000f8e0004 */
[----:B------:R-:W-:Y:S02]  /*0c40*/  ULDC UR10, c[0x0][0xc] ;  /* 0x00000300000a7ab9 */ /* 0x000fe40000000800 */
[----:B------:R-:W-:Y:S01]  /*0c50*/  @UP2 UMOV UR4, URZ ;  /* 0x0000003f00042c82 */ /* 0x000fe20008000000 */
[----:B------:R-:W-:Y:S01]  /*0c60*/  UMOV UR5, URZ ;  /* 0x0000003f00057c82 */ /* 0x000fe20008000000 */
[----:B------:R-:W-:Y:S01]  /*0c70*/  @UP2 UIADD3 UR18, UR13, UR4, URZ ;  /* 0x000000040d122290 */ /* 0x000fe2000fffe03f */
[----:B------:R-:W-:-:S02]  /*0c80*/  ULDC UR11, c[0x0][0x10] ;  /* 0x00000400000b7ab9 */ /* 0x000fc40000000800 */
[----:B------:R-:W-:Y:S01]  /*0c90*/  UMOV UR4, UR15 ;  /* 0x0000000f00047c82 */ /* 0x000fe20008000000 */
[----:B------:R-:W-:Y:S02]  /*0ca0*/  UIMAD.WIDE.U32 UR10, UR10, UR11, URZ ;  /* 0x0000000b0a0a72a5 */ /* 0x000fe4000f8e003f */
[----:B------:R-:W-:Y:S01]  /*0cb0*/  @!UP2 UIMAD.WIDE.U32 UR4, UR8, UR16, UR4 ;  /* 0x000000100804a2a5 */ /* 0x000fe2000f8e0004 */
[----:B------:R-:W-:Y:S02]  /*0cc0*/  ULDC UR13, c[0x0][0x14] ;  /* 0x00000500000d7ab9 */ /* 0x000fe40000000800 */
[----:B------:R-:W-:Y:S02]  /*0cd0*/  UIMAD.WIDE.U32 UR38, UR10, UR13, URZ ;  /* 0x0000000d0a2672a5 */ /* 0x000fe4000f8e003f */
[----:B------:R-:W-:Y:S02]  /*0ce0*/  UIMAD UR41, UR11, UR13, URZ ;  /* 0x0000000d0b2972a4 */ /* 0x000fe4000f8e023f */
[----:B------:R-:W-:Y:S01]  /*0cf0*/  @!UP2 UMOV UR12, UR4 ;  /* 0x00000004000cac82 */ /* 0x000fe20008000000 */
[----:B------:R-:W-:Y:S01]  /*0d00*/  @!UP2 UMOV UR18, UR5 ;  /* 0x000000050012ac82 */ /* 0x000fe20008000000 */
[----:B------:R-:W-:-:S02]  /*0d10*/  UIADD3 UR41, UR39, UR41, URZ ;  /* 0x0000002927297290 */ /* 0x000fc4000fffe03f */
[----:B------:R-:W-:-:S04]  /*0d20*/  UIADD3 UR4, UP1, UR12, UR38, URZ ;  /* 0x000000260c047290 */ /* 0x000fc8000ff3e03f */
[----:B------:R-:W-:Y:S02]  /*0d30*/  UIADD3.X UR5, UR18, UR41, URZ, UP1, !UPT ;  /* 0x0000002912057290 */ /* 0x000fe40008ffe43f */
[----:B------:R-:W-:Y:S02]  /*0d40*/  USEL UR4, UR4, UR12, !UP0 ;  /* 0x0000000c04047287 */ /* 0x000fe4000c000000 */
[----:B------:R-:W-:-:S04]  /*0d50*/  USEL UR5, UR5, UR18, !UP0 ;  /* 0x0000001205057287 */ /* 0x000fc8000c000000 */
[----:B0-----:R-:W-:Y:S01]  /*0d60*/  ISETP.LE.U32.AND P0, PT, R6, UR4, PT ;  /* 0x0000000406007c0c */ /* 0x001fe2000bf03070 */
[----:B------:R-:W-:Y:S02]  /*0d70*/  IMAD.U32 R16, RZ, RZ, UR4 ;  /* 0x00000004ff107e24 */ /* 0x000fe4000f8e00ff */
[----:B------:R-:W-:Y:S02]  /*0d80*/  IMAD.U32 R0, RZ, RZ, UR5 ;  /* 0x00000005ff007e24 */ /* 0x000fe4000f8e00ff */
[----:B------:R-:W-:-:S03]  /*0d90*/  IMAD.U32 R17, RZ, RZ, UR5 ;  /* 0x00000005ff117e24 */ /* 0x000fc6000f8e00ff */
[----:B------:R-:W-:Y:S02]  /*0da0*/  ISETP.GE.U32.AND.EX P0, PT, R0, R7, PT, P0 ;  /* 0x000000070000720c */ /* 0x000fe40003f06100 */
[----:B------:R-:W-:-:S11]  /*0db0*/  PRMT R0, RZ, 0x7610, R0 ;  /* 0x00007610ff007816 */ /* 0x000fd60000000000 */
[----:B------:R-:W-:Y:S05]  /*0dc0*/  @P0 BRA `(.L_x_11) ;  /* 0x0000000400500947 */ /* 0x000fea0003800000 */
[----:B------:R-:W-:Y:S01]  /*0dd0*/  ULDC.64 UR18, c[0x0][0x628] ;  /* 0x00018a0000127ab9 */ /* 0x000fe20000000a00 */
[C---:B------:R-:W-:Y:S01]  /*0de0*/  R2UR UR20, R16.reuse ;  /* 0x00000000101472ca */ /* 0x040fe200000e0000 */
[----:B------:R-:W-:Y:S01]  /*0df0*/  ULDC UR16, c[0x0][0x630] ;  /* 0x00018c0000107ab9 */ /* 0x000fe20000000800 */
[----:B------:R-:W-:Y:S02]  /*0e00*/  ISETP.NE.U32.AND P0, PT, RZ, UR18, PT ;  /* 0x00000012ff007c0c */ /* 0x000fe4000bf05070 */
[----:B------:R-:W-:Y:S02]  /*0e10*/  R2UR UR4, R16 ;  /* 0x00000000100472ca */ /* 0x000fe400000e0000 */
[----:B------:R-:W-:Y:S02]  /*0e20*/  ISETP.NE.AND.EX P0, PT, RZ, UR19, PT, P0 ;  /* 0x00000013ff007c0c */ /* 0x000fe4000bf05300 */
[----:B------:R-:W-:-:S11]  /*0e30*/  R2UR UR5, R17 ;  /* 0x00000000110572ca */ /* 0x000fd600000e0000 */
[----:B------:R-:W-:Y:S05]  /*0e40*/  @!P0 BRA `(.L_x_12) ;  /* 0x0000000000308947 */ /* 0x000fea0003800000 */
[----:B------:R-:W-:Y:S01]  /*0e50*/  R2UR UR4, R16 ;  /* 0x00000000100472ca */ /* 0x000fe200000e0000 */
[----:B------:R-:W-:Y:S01]  /*0e60*/  ULDC UR12, c[0x0][0x634] ;  /* 0x00018d00000c7ab9 */ /* 0x000fe20000000800 */
[----:B------:R-:W-:-:S11]  /*0e70*/  R2UR UR15, R17 ;  /* 0x00000000110f72ca */ /* 0x000fd600000e0000 */
[----:B------:R-:W-:-:S04]  /*0e80*/  UIADD3 UR12, UP1, UR4, UR12, URZ ;  /* 0x0000000c040c7290 */ /* 0x000fc8000ff3e03f */
[----:B------:R-:W-:-:S04]  /*0e90*/  UIADD3.X UR15, URZ, UR15, URZ, UP1, !UPT ;  /* 0x0000000f3f0f7290 */ /* 0x000fc80008ffe43f */
[----:B------:R-:W-:-:S04]  /*0ea0*/  UIMAD.WIDE.U32 UR4, UR15, UR18, URZ ;  /* 0x000000120f0472a5 */ /* 0x000fc8000f8e003f */
[----:B------:R-:W-:Y:S02]  /*0eb0*/  UIMAD.WIDE.U32 UR10, UP1, UR12, UR19, UR4 ;  /* 0x000000130c0a72a5 */ /* 0x000fe4000f820004 */
[----:B------:R-:W-:Y:S02]  /*0ec0*/  UIMAD.WIDE.U32 UR4, UR12, UR18, URZ ;  /* 0x000000120c0472a5 */ /* 0x000fe4000f8e003f */
[----:B------:R-:W-:Y:S02]  /*0ed0*/  UIADD3.X UR13, URZ, URZ, URZ, UP1, !UPT ;  /* 0x0000003f3f0d7290 */ /* 0x000fe40008ffe43f */
[----:B------:R-:W-:Y:S01]  /*0ee0*/  UIADD3 URZ, UP1, UR5, UR10, URZ ;  /* 0x0000000a053f7290 */ /* 0x000fe2000ff3e03f */
[----:B------:R-:W-:-:S03]  /*0ef0*/  UMOV UR12, UR11 ;  /* 0x0000000b000c7c82 */ /* 0x000fc60008000000 */
[----:B------:R-:W-:-:S12]  /*0f00*/  UIMAD.WIDE.U32.X UR4, UR15, UR19, UR12, UP1 ;  /* 0x000000130f0472a5 */ /* 0x000fd800088e040c */
.L_x_12:
[----:B------:R-:W-:Y:S01]  /*0f10*/  USHF.R.U64 UR4, UR4, UR16, UR5 ;  /* 0x0000001004047299 */ /* 0x000fe20008001205 */
[----:B------:R-:W-:Y:S01]  /*0f20*/  R2UR UR11, R17 ;  /* 0x00000000110b72ca */ /* 0x000fe200000e0000 */
[----:B------:R-:W-:Y:S02]  /*0f30*/  USHF.R.U32.HI UR5, URZ, UR16, UR5 ;  /* 0x000000103f057299 */ /* 0x000fe40008011605 */
[----:B------:R-:W-:Y:S01]  /*0f40*/  UIADD3 UR12, UP1, URZ, -UR4, URZ ;  /* 0x800000043f0c7290 */ /* 0x000fe2000ff3e03f */
[----:B------:R-:W-:Y:S01]  /*0f50*/  ULDC.64 UR18, c[0x0][0x620] ;  /* 0x0001880000127ab9 */ /* 0x000fe20000000a00 */
[----:B------:R-:W-:Y:S02]  /*0f60*/  UISETP.NE.AND UP2, UPT, UR40, URZ, UPT ;  /* 0x0000003f2800728c */ /* 0x000fe4000bf45270 */
[----:B------:R-:W-:Y:S01]  /*0f70*/  UIADD3.X UR5, URZ, ~UR5, URZ, UP1, !UPT ;  /* 0x800000053f057290 */ /* 0x000fe20008ffe43f */
[----:B------:R-:W-:Y:S01]  /*0f80*/  UMOV UR10, UR20 ;  /* 0x00000014000a7c82 */ /* 0x000fe20008000000 */
[----:B------:R-:W-:-:S02]  /*0f90*/  ULDC UR13, c[0x0][0x618] ;  /* 0x00018600000d7ab9 */ /* 0x000fc40000000800 */
[----:B------:R-:W-:Y:S02]  /*0fa0*/  UIMAD UR5, UR5, UR18, URZ ;  /* 0x00000012050572a4 */ /* 0x000fe4000f8e023f */
[----:B------:R-:W-:Y:S02]  /*0fb0*/  UIMAD.WIDE.U32 UR10, UR12, UR18, UR10 ;  /* 0x000000120c0a72a5 */ /* 0x000fe4000f8e000a */
[----:B------:R-:W-:Y:S02]  /*0fc0*/  UIMAD UR12, UR12, UR19, UR5 ;  /* 0x000000130c0c72a4 */ /* 0x000fe4000f8e0205 */
[----:B------:R-:W-:Y:S02]  /*0fd0*/  @UP2 UIMAD UR7, UR17, UR9, UR8 ;  /* 0x00000009110722a4 */ /* 0x000fe4000f8e0208 */
[----:B------:R-:W-:Y:S01]  /*0fe0*/  UIADD3 UR11, UR11, UR12, URZ ;  /* 0x0000000c0b0b7290 */ /* 0x000fe2000fffe03f */
[----:B------:R-:W-:Y:S01]  /*0ff0*/  ULDC.64 UR8, c[0x0][0x640] ;  /* 0x0001900000087ab9 */ /* 0x000fe20000000a00 */
[----:B------:R-:W-:-:S02]  /*1000*/  ULDC UR15, c[0x0][0x608] ;  /* 0x00018200000f7ab9 */ /* 0x000fc40000000800 */
[----:B------:R-:W-:Y:S01]  /*1010*/  USHF.R.U64 UR20, UR10, UR13, UR11 ;  /* 0x0000000d0a147299 */ /* 0x000fe2000800120b */
[----:B------:R-:W-:Y:S01]  /*1020*/  ISETP.NE.U32.AND P0, PT, RZ, UR8, PT ;  /* 0x00000008ff007c0c */ /* 0x000fe2000bf05070 */
[----:B------:R-:W-:Y:S01]  /*1030*/  USHF.R.U32.HI UR11, URZ, UR13, UR11 ;  /* 0x0000000d3f0b7299 */ /* 0x000fe2000801160b */
[----:B------:R-:W-:Y:S02]  /*1040*/  ULDC UR21, c[0x0][0x658] ;  /* 0x0001960000157ab9 */ /* 0x000fe40000000800 */
[----:B------:R-:W-:Y:S01]  /*1050*/  ISETP.NE.AND.EX P0, PT, RZ, UR9, PT, P0 ;  /* 0x00000009ff007c0c */ /* 0x000fe2000bf05300 */
[----:B------:R-:W-:Y:S02]  /*1060*/  USHF.R.U64 UR25, UR20, UR15, UR11 ;  /* 0x0000000f14197299 */ /* 0x000fe4000800120b */
[----:B------:R-:W-:Y:S01]  /*1070*/  USHF.R.U32.HI UR11, URZ, UR15, UR11 ;  /* 0x0000000f3f0b7299 */ /* 0x000fe2000801160b */
[----:B------:R-:W-:Y:S01]  /*1080*/  UMOV UR10, 0xffffffff ;  /* 0xffffffff000a7882 */ /* 0x000fe20000000000 */
[----:B------:R-:W-:Y:S01]  /*1090*/  ULDC UR5, c[0x0][0x600] ;  /* 0x0001800000057ab9 */ /* 0x000fe20000000800 */
[----:B------:R-:W-:-:S02]  /*10a0*/  USHF.L.U32 UR10, UR10, UR21, URZ ;  /* 0x000000150a0a7299 */ /* 0x000fc4000800063f */
[----:B------:R-:W-:Y:S02]  /*10b0*/  USHF.R.U64 UR26, UR25, UR21, UR11 ;  /* 0x00000015191a7299 */ /* 0x000fe4000800120b */
[----:B------:R-:W-:Y:S02]  /*10c0*/  ULOP3.LUT UR15, URZ, UR10, URZ, 0x33, !UPT ;  /* 0x0000000a3f0f7292 */ /* 0x000fe4000f8e333f */
[----:B------:R-:W-:Y:S02]  /*10d0*/  UIADD3 UR19, UR5, -0x1, URZ ;  /* 0xffffffff05137890 */ /* 0x000fe4000fffe03f */
[----:B------:R-:W-:Y:S01]  /*10e0*/  USHF.R.U32.HI UR11, URZ, UR21, UR11 ;  /* 0x000000153f0b7299 */ /* 0x000fe2000801160b */
[----:B------:R-:W-:Y:S01]  /*10f0*/  ULDC UR22, c[0x0][0x648] ;  /* 0x0001920000167ab9 */ /* 0x000fe20000000800 */
[----:B------:R-:W-:Y:S01]  /*1100*/  ULDC UR23, c[0x0][0x638] ;  /* 0x00018e0000177ab9 */ /* 0x000fe20000000800 */
[----:B------:R-:W-:Y:S01]  /*1110*/  UMOV UR24, 0x1 ;  /* 0x0000000100187882 */ /* 0x000fe20000000000 */
[----:B------:R-:W-:Y:S01]  /*1120*/  UMOV UR10, UR26 ;  /* 0x0000001a000a7c82 */ /* 0x000fe20008000000 */
[----:B------:R-:W-:Y:S07]  /*1130*/  @!P0 BRA `(.L_x_13) ;  /* 0x0000000000308947 */ /* 0x000fee0003800000 */
[----:B------:R-:W-:Y:S02]  /*1140*/  ULDC UR16, c[0x0][0x64c] ;  /* 0x0001930000107ab9 */ /* 0x000fe40000000800 */
        /* <DEDUP_REMOVED lines=8> */
[----:B------:R-:W-:-:S07]  /*11d0*/  UIMAD.WIDE.U32.X UR8, UR18, UR9, UR16, UP1 ;  /* 0x00000009120872a5 */ /* 0x000fce00088e0410 */
[----:B------:R-:W-:Y:S01]  /*11e0*/  UMOV UR10, UR8 ;  /* 0x00000008000a7c82 */ /* 0x000fe20008000000 */
[----:B------:R-:W-:-:S05]  /*11f0*/  UMOV UR11, UR9 ;  /* 0x00000009000b7c82 */ /* 0x000fca0008000000 */
.L_x_13:
[----:B------:R-:W-:Y:S01]  /*1200*/  USHF.R.U64 UR9, UR10, UR22, UR11 ;  /* 0x000000160a097299 */ /* 0x000fe2000800120b */
[----:B------:R-:W-:Y:S01]  /*1210*/  IMAD.MOV.U32 R0, RZ, RZ, 0x1 ;  /* 0x00000001ff007424 */ /* 0x000fe200078e00ff */
[----:B------:R-:W-:Y:S01]  /*1220*/  USHF.L.U32 UR8, UR24, UR21, URZ ;  /* 0x0000001518087299 */ /* 0x000fe2000800063f */
[----:B------:R-:W-:Y:S01]  /*1230*/  IMAD.U32 R19, RZ, RZ, UR4 ;  /* 0x00000004ff137e24 */ /* 0x000fe2000f8e00ff */
[----:B------:R-:W-:Y:S02]  /*1240*/  ULOP3.LUT UR15, UR25, UR15, URZ, 0xc0, !UPT ;  /* 0x0000000f190f7292 */ /* 0x000fe4000f8ec03f */
[----:B------:R-:W-:Y:S02]  /*1250*/  UIADD3 UR10, -UR9, URZ, URZ ;  /* 0x0000003f090a7290 */ /* 0x000fe4000fffe13f */
[----:B------:R-:W-:Y:S02]  /*1260*/  UIMAD UR15, UR8, UR9, UR15 ;  /* 0x00000009080f72a4 */ /* 0x000fe4000f8e020f */
[----:B------:R-:W-:-:S02]  /*1270*/  ULOP3.LUT UR19, UR20, UR19, URZ, 0xc0, !UPT ;  /* 0x0000001314137292 */ /* 0x000fc4000f8ec03f */
[----:B------:R-:W-:Y:S01]  /*1280*/  UIMAD UR8, UR10, UR23, UR26 ;  /* 0x000000170a0872a4 */ /* 0x000fe2000f8e021a */
[----:B------:R-:W-:Y:S01]  /*1290*/  ULDC UR9, c[0x0][0x610] ;  /* 0x0001840000097ab9 */ /* 0x000fe20000000800 */
[----:B------:R-:W-:Y:S02]  /*12a0*/  UISETP.NE.AND UP1, UPT, UR40, URZ, UPT ;  /* 0x0000003f2800728c */ /* 0x000fe4000bf25270 */
[----:B------:R-:W-:Y:S02]  /*12b0*/  UIMAD UR7, UR15, UR9, UR7 ;  /* 0x000000090f0772a4 */ /* 0x000fe4000f8e0207 */
[----:B------:R-:W-:-:S04]  /*12c0*/  UIMAD UR8, UR8, UR5, UR19 ;  /* 0x00000005080872a4 */ /* 0x000fc8000f8e0213 */
[----:B------:R-:W-:Y:S02]  /*12d0*/  USEL UR5, UR8, UR7, !UP1 ;  /* 0x0000000708057287 */ /* 0x000fe4000c800000 */
[----:B------:R-:W-:-:S04]  /*12e0*/  USEL UR7, UR7, UR8, !UP1 ;  /* 0x0000000807077287 */ /* 0x000fc8000c800000 */
[----:B------:R-:W-:Y:S02]  /*12f0*/  IMAD.U32 R2, RZ, RZ, UR5 ;  /* 0x00000005ff027e24 */ /* 0x000fe4000f8e00ff */
[----:B------:R-:W-:-:S07]  /*1300*/  IMAD.U32 R18, RZ, RZ, UR7 ;  /* 0x00000007ff127e24 */ /* 0x000fce000f8e00ff */
.L_x_11:
[----:B------:R-:W-:Y:S05]  /*1310*/  @!P2 BRA `(.L_x_14) ;  /* 0x00000000000ca947 */ /* 0x000fea0003800000 */
[----:B------:R-:W-:Y:S01]  /*1320*/  UCGABAR_WAIT ;  /* 0x0000000000007dc7 */ /* 0x000fe20008000000 */
[----:B------:R-:W-:Y:S01]  /*1330*/  CCTL.IVALL ;  /* 0x00000000ff00798f */ /* 0x000fe20002000000 */
[----:B------:R-:W-:Y:S05]  /*1340*/  BRA `(.L_x_15) ;  /* 0x0000000000047947 */ /* 0x000fea0003800000 */
.L_x_14:
[----:B------:R-:W-:Y:S06]  /*1350*/  BAR.SYNC.DEFER_BLOCKING 0x0 ;  /* 0x0000000000007b1d */ /* 0x000fec0000010000 */
.L_x_15:
[----:B------:R-:W-:Y:S02]  /*1360*/  ULDC UR4, c[0x0][0x28c] ;  /* 0x0000a30000047ab9 */ /* 0x000fe40000000800 */
[----:B------:R-:W-:-:S04]  /*1370*/  UIADD3 UR4, UR4, 0x3f, URZ ;  /* 0x0000003f04047890 */ /* 0x000fc8000fffe03f */
[----:B------:R-:W-:-:S04]  /*1380*/  USHF.R.S32.HI UR5, URZ, 0x1f, UR4 ;  /* 0x0000001f3f057899 */ /* 0x000fc80008011404 */
[----:B------:R-:W-:-:S04]  /*1390*/  ULEA.HI UR5, UR5, UR4, URZ, 0x6 ;  /* 0x0000000405057291 */ /* 0x000fc8000f8f303f */
[----:B------:R-:W-:Y:S01]  /*13a0*/  USHF.R.S32.HI UR37, URZ, 0x6, UR5 ;  /* 0x000000063f257899 */ /* 0x000fe20008011405 */
[----:B------:R-:W-:Y:S11]  /*13b0*/  @!P3 BRA `(.L_x_16) ;  /* 0x0000007c00d0b947 */ /* 0x000ff60003800000 */
[----:B------:R-:W-:-:S06]  /*13c0*/  UISETP.GT.U32.AND UP1, UPT, UR14, 0x1, UPT ;  /* 0x000000010e00788c */ /* 0x000fcc000bf24070 */
[----:B------:R-:W-:-:S13]  /*13d0*/  PLOP3.LUT P0, PT, PT, PT, UP1, 0x80, 0x0 ;  /* 0x000000000000781c */ /* 0x000fda0003f0f018 */
[----:B------:R-:W-:Y:S05]  /*13e0*/  @P0 EXIT ;  /* 0x000000000000094d */ /* 0x000fea0003800000 */
.L_x_17:
[----:B------:R-:W-:-:S08]  /*13f0*/  NOP ;  /* 0x0000000000007918 */ /* 0x000fd00000000000 */
[----:B------:R-:W0:Y:S02]  /*1400*/  USETMAXREG.TRY_ALLOC.CTAPOOL UP1, 0xe8 ;  /* 0x000000e8000079c8 */ /* 0x000e240008020600 */
[----:B0-----:R-:W-:-:S13]  /*1410*/  PLOP3.LUT P0, PT, PT, PT, UP1, 0x80, 0x0 ;  /* 0x000000000000781c */ /* 0x001fda0003f0f018 */
[----:B------:R-:W-:Y:S05]  /*1420*/  @!P0 BRA `(.L_x_17) ;  /* 0xfffffffc00f08947 */ /* 0x000fea000383ffff */
[----:B------:R-:W-:-:S13]  /*1430*/  LOP3.LUT P0, RZ, R0, 0xff, RZ, 0xc0, !PT ;  /* 0x000000ff00ff7812 */ /* 0x000fda000780c0ff */
[----:B------:R-:W-:Y:S05]  /*1440*/  @!P0 EXIT ;  /* 0x000000000000894d */ /* 0x000fea0003800000 */
[----:B------:R-:W0:Y:S01]  /*1450*/  S2UR UR5, SR_CgaCtaId ;  /* 0x00000000000579c3 */ /* 0x000e220000008800 */
[----:B------:R-:W-:Y:S01]  /*1460*/  VIADD R5, R5, 0xffffffff ;  /* 0xffffffff05057836 */ /* 0x000fe20000000000 */
[CC--:B------:R-:W-:Y:S01]  /*1470*/  LEA.HI R0, R9.reuse, R4.reuse, RZ, 0x2 ;  /* 0x0000000409007211 */ /* 0x0c0fe200078f10ff */
[----:B------:R-:W-:Y:S01]  /*1480*/  UMOV UR43, 0x400 ;  /* 0x00000400002b7882 */ /* 0x000fe20000000000 */
[----:B------:R-:W-:Y:S01]  /*1490*/  LEA.HI R9, R9, R4, RZ, 0x5 ;  /* 0x0000000409097211 */ /* 0x000fe200078f28ff */
[----:B------:R-:W-:Y:S01]  /*14a0*/  USHF.R.U32.HI UR4, URZ, 0x1, UR37 ;  /* 0x000000013f047899 */ /* 0x000fe20008011625 */
[----:B------:R-:W-:Y:S01]  /*14b0*/  R2UR UR45, R5 ;  /* 0x00000000052d72ca */ /* 0x000fe200000e0000 */
[----:B------:R-:W-:Y:S01]  /*14c0*/  ULOP3.LUT UR44, UR37, 0x1, URZ, 0xc0, !UPT ;  /* 0x00000001252c7892 */ /* 0x000fe2000f8ec03f */
[--C-:B------:R-:W-:Y:S01]  /*14d0*/  SHF.R.S32.HI R154, RZ, 0x2, R0.reuse ;  /* 0x00000002ff9a7819 */ /* 0x100fe20000011400 */
[----:B------:R-:W-:Y:S01]  /*14e0*/  UISETP.LT.AND UP1, UPT, UR37, 0x1, UPT ;  /* 0x000000012500788c */ /* 0x000fe2000bf21270 */
[----:B------:R-:W-:Y:S01]  /*14f0*/  SHF.R.S32.HI R3, RZ, 0x1f, R0 ;  /* 0x0000001fff037819 */ /* 0x000fe20000011400 */
[----:B------:R-:W-:Y:S01]  /*1500*/  ULOP3.LUT UR4, UR4, 0x1, URZ, 0xc0, !UPT ;  /* 0x0000000104047892 */ /* 0x000fe2000f8ec03f */
[----:B------:R-:W-:Y:S01]  /*1510*/  SHF.R.S32.HI R9, RZ, 0x5, R9 ;  /* 0x00000005ff097819 */ /* 0x000fe20000011409 */
[----:B------:R-:W-:Y:S01]  /*1520*/  ULDC UR6, c[0x0][0x284] ;  /* 0x0000a10000067ab9 */ /* 0x000fe20000000800 */
[----:B------:R-:W-:Y:S01]  /*1530*/  LEA.HI R3, R3, R154, RZ, 0x3 ;  /* 0x0000009a03037211 */ /* 0x000fe200078f18ff */
[----:B------:R-:W-:Y:S01]  /*1540*/  USEL UR44, UR44, URZ, !UP0 ;  /* 0x0000003f2c2c7287 */ /* 0x000fe2000c000000 */
[----:B------:R-:W-:Y:S01]  /*1550*/  LOP3.LUT R153, R0, 0xfffffffc, RZ, 0xc0, !PT ;  /* 0xfffffffc00997812 */ /* 0x000fe200078ec0ff */
[----:B------:R-:W-:Y:S01]  /*1560*/  USEL UR47, UR37, 0x1, UP1 ;  /* 0x00000001252f7887 */ /* 0x000fe20008800000 */
[----:B------:R-:W-:Y:S01]  /*1570*/  LOP3.LUT R3, R3, 0xfffffff8, RZ, 0xc0, !PT ;  /* 0xfffffff803037812 */ /* 0x000fe200078ec0ff */
[----:B------:R-:W-:Y:S01]  /*1580*/  USHF.L.U32 UR45, UR45, 0x3, URZ ;  /* 0x000000032d2d7899 */ /* 0x000fe2000800063f */
[----:B------:R-:W-:Y:S01]  /*1590*/  ISETP.NE.AND P0, PT, R5, RZ, PT ;  /* 0x000000ff0500720c */ /* 0x000fe20003f05270 */
[----:B------:R-:W-:Y:S01]  /*15a0*/  UISETP.EQ.U32.AND UP0, UPT, UR4, 0x1, !UP0 ;  /* 0x000000010400788c */ /* 0x000fe2000c702070 */
[----:B------:R-:W-:Y:S01]  /*15b0*/  IMAD.IADD R153, R4, 0x1, -R153 ;  /* 0x0000000104997824 */ /* 0x000fe200078e0a99 */
[----:B------:R-:W-:Y:S01]  /*15c0*/  ULOP3.LUT UR36, UR42, 0x1, URZ, 0xfc, !UPT ;  /* 0x000000012a247892 */ /* 0x000fe2000f8efc3f */
[----:B------:R-:W-:Y:S01]  /*15d0*/  IMAD.IADD R154, R154, 0x1, -R3 ;  /* 0x000000019a9a7824 */ /* 0x000fe200078e0a03 */
[----:B0-----:R-:W-:Y:S01]  /*15e0*/  ULEA UR43, UR5, UR43, 0x18 ;  /* 0x0000002b052b7291 */ /* 0x001fe2000f8ec03f */
[----:B------:R-:W-:Y:S01]  /*15f0*/  IMAD.U32 R157, RZ, RZ, UR45 ;  /* 0x0000002dff9d7e24 */ /* 0x000fe2000f8e00ff */
[----:B------:R-:W-:Y:S01]  /*1600*/  SEL R168, RZ, 0x1, P0 ;  /* 0x00000001ffa87807 */ /* 0x000fe20000000000 */
[--C-:B------:R-:W-:Y:S01]  /*1610*/  IMAD R161, R9, -0x10, -R154.reuse ;  /* 0xfffffff009a17824 */ /* 0x100fe200078e0a9a */
[----:B------:R-:W-:Y:S01]  /*1620*/  UIADD3 UR46, UR43, 0x30, URZ ;  /* 0x000000302b2e7890 */ /* 0x000fe2000fffe03f */
[--C-:B------:R-:W-:Y:S01]  /*1630*/  SHF.R.S32.HI R155, RZ, 0x1f, R154.reuse ;  /* 0x0000001fff9b7819 */ /* 0x100fe2000001149a */
[----:B------:R-:W-:Y:S01]  /*1640*/  UIADD3 UR47, -UR47, UR37, URZ ;  /* 0x000000252f2f7290 */ /* 0x000fe2000fffe13f */
[----:B------:R-:W-:Y:S01]  /*1650*/  LOP3.LUT R159, R157, 0x8, RZ, 0xc0, !PT ;  /* 0x000000089d9f7812 */ /* 0x000fe200078ec0ff */
[----:B------:R-:W-:Y:S01]  /*1660*/  VIADD R161, R161, UR6 ;  /* 0x00000006a1a17c36 */ /* 0x000fe20008000000 */
[----:B------:R-:W-:Y:S01]  /*1670*/  LOP3.LUT R157, R157, 0x8, RZ, 0xc, !PT ;  /* 0x000000089d9d7812 */ /* 0x000fe200078e0cff */
[----:B------:R-:W-:Y:S01]  /*1680*/  IMAD.U32 R156, RZ, RZ, UR46 ;  /* 0x0000002eff9c7e24 */ /* 0x000fe2000f8e00ff */
[----:B------:R-:W-:Y:S01]  /*1690*/  LOP3.LUT R159, R159, 0x18, RZ, 0x3c, !PT ;  /* 0x000000189f9f7812 */ /* 0x000fe200078e3cff */
[----:B------:R-:W-:Y:S01]  /*16a0*/  IMAD.WIDE R154, R9, 0x10, R154 ;  /* 0x00000010099a7825 */ /* 0x000fe200078e029a */
[----:B------:R-:W-:-:S03]  /*16b0*/  USEL UR48, URZ, 0x1, !UP0 ;  /* 0x000000013f307887 */ /* 0x000fc6000c000000 */
[----:B------:R-:W-:-:S09]  /*16c0*/  VIADD R158, R156, UR45 ;  /* 0x0000002d9c9e7c36 */ /* 0x000fd20008000000 */
.L_x_293:
[----:B------:R-:W-:Y:S01]  /*16d0*/  SHF.L.U32 R3, R168, 0x1f, RZ ;  /* 0x0000001fa8037819 */ /* 0x000fe200000006ff */
[----:B------:R-:W-:Y:S02]  /*16e0*/  ULDC UR4, c[0x0][0x28c] ;  /* 0x0000a30000047ab9 */ /* 0x000fe40000000800 */
[----:B------:R-:W-:Y:S01]  /*16f0*/  ISETP.LT.AND P1, PT, RZ, UR4, PT ;  /* 0x00000004ff007c0c */ /* 0x000fe2000bf21270 */
[----:B------:R-:W0:Y:S02]  /*1700*/  SYNCS.PHASECHK.TRANS64.TRYWAIT P0, [R156+UR45], R3 ;  /* 0x000000039c0075a7 */ /* 0x000e24000800016d */
[----:B01234-:R-:W-:Y:S10]  /*1710*/  @!P0 BRA `(.L_x_18) ;  /* 0x0000008800f48947 */ /* 0x01fff40003800000 */
.L_x_313:
[----:B------:R-:W-:Y:S05]  /*1720*/  @P1 BRA `(.L_x_19) ;  /* 0x0000000000401947 */ /* 0x000fea0003800000 */
[----:B------:R-:W-:Y:S01]  /*1730*/  MOV R0, 0x0 ;  /* 0x0000000000007802 */ /* 0x000fe20000000f00 */
[----:B------:R-:W-:Y:S01]  /*1740*/  ULDC.64 UR4, c[0x4][0x68] ;  /* 0x01001a0000047ab9 */ /* 0x000fe20000000a00 */
[----:B------:R-:W-:Y:S01]  /*1750*/  ULDC.64 UR6, c[0x4][0x8] ;  /* 0x0100020000067ab9 */ /* 0x000fe20000000a00 */
[----:B------:R-:W-:Y:S01]  /*1760*/  IMAD.U32 R4, RZ, RZ, UR4 ;  /* 0x00000004ff047e24 */ /* 0x000fe2000f8e00ff */
[----:B------:R1:W2:Y:S01]  /*1770*/  LDC.64 R14, c[0x4][R0] ;  /* 0x01000000000e7b82 */ /* 0x0002a20000000a00 */
[----:B------:R-:W-:Y:S01]  /*1780*/  IMAD.U32 R5, RZ, RZ, UR5 ;  /* 0x00000005ff057e24 */ /* 0x000fe2000f8e00ff */
[----:B------:R-:W-:Y:S01]  /*1790*/  ULDC.64 UR4, c[0x4][0x70] ;  /* 0x01001c0000047ab9 */ /* 0x000fe20000000a00 */
[----:B------:R-:W-:Y:S02]  /*17a0*/  IMAD.U32 R10, RZ, RZ, UR6 ;  /* 0x00000006ff0a7e24 */ /* 0x000fe4000f8e00ff */
[----:B------:R-:W-:Y:S02]  /*17b0*/  IMAD.U32 R6, RZ, RZ, UR4 ;  /* 0x00000004ff067e24 */ /* 0x000fe4000f8e00ff */
[----:B------:R-:W-:-:S02]  /*17c0*/  IMAD.U32 R7, RZ, RZ, UR5 ;  /* 0x00000005ff077e24 */ /* 0x000fc4000f8e00ff */
[----:B------:R-:W-:Y:S02]  /*17d0*/  IMAD.U32 R11, RZ, RZ, UR7 ;  /* 0x00000007ff0b7e24 */ /* 0x000fe4000f8e00ff */
[----:B------:R-:W-:Y:S02]  /*17e0*/  IMAD.MOV.U32 R8, RZ, RZ, 0x1e1 ;  /* 0x000001e1ff087424 */ /* 0x000fe400078e00ff */
[----:B------:R-:W-:Y:S02]  /*17f0*/  IMAD.MOV.U32 R12, RZ, RZ, 0x1 ;  /* 0x00000001ff0c7424 */ /* 0x000fe400078e00ff */
[----:B-1----:R-:W-:-:S07]  /*1800*/  IMAD.MOV.U32 R13, RZ, RZ, RZ ;  /* 0x000000ffff0d7224 */ /* 0x002fce00078e00ff */
[----:B------:R-:W-:-:S07]  /*1810*/  LEPC R20, `(.L_x_19) ;  /* 0x000000001014794e */ /* 0x000fce0000000000 */
[----:B0-2--5:R-:W-:Y:S05]  /*1820*/  CALL.ABS.NOINC R14 ;  /* 0x000000000e007343 */ /* 0x025fea0003c00000 */
.L_x_19:
[----:B------:R-:W-:-:S05]  /*1830*/  IMAD.U32 R0, RZ, RZ, UR36 ;  /* 0x00000024ff007e24 */ /* 0x000fca000f8e00ff */
[----:B------:R-:W-:-:S13]  /*1840*/  ISETP.NE.AND P0, PT, R0, 0x3, PT ;  /* 0x000000030000780c */ /* 0x000fda0003f05270 */
[----:B------:R-:W-:Y:S05]  /*1850*/  @!P0 BRA `(.L_x_20) ;  /* 0x0000000000048947 */ /* 0x000fea0003800000 */
[----:B------:R-:W-:Y:S01]  /*1860*/  BPT.TRAP 0x1 ;  /* 0x000000040000795c */ /* 0x000fe20000300000 */
.L_x_20:
[----:B0-----:R-:W-:Y:S02]  /*1870*/  IMAD.U32 R3, RZ, RZ, UR44 ;  /* 0x0000002cff037e24 */ /* 0x001fe4000f8e00ff */
[----:B------:R-:W-:-:S03]  /*1880*/  IMAD.U32 R0, RZ, RZ, UR48 ;  /* 0x00000030ff007e24 */ /* 0x000fc6000f8e00ff */
[----:B------:R-:W-:Y:S02]  /*1890*/  LEA R3, R3, UR43, 0x3 ;  /* 0x0000002b03037c11 */ /* 0x000fe4000f8e18ff */
[----:B------:R-:W-:-:S04]  /*18a0*/  SHF.L.U32 R0, R0, 0x1f, RZ ;  /* 0x0000001f00007819 */ /* 0x000fc800000006ff */
[----:B------:R0:W1:Y:S01]  /*18b0*/  SYNCS.PHASECHK.TRANS64.TRYWAIT P1, [R3+URZ], R0 ;  /* 0x00000000030075a7 */ /* 0x000062000802017f */
[----:B------:R-:W-:Y:S05]  /*18c0*/  @!P0 BRA `(.L_x_21) ;  /* 0x0000000000048947 */ /* 0x000fea0003800000 */
[----:B------:R-:W-:Y:S01]  /*18d0*/  BPT.TRAP 0x1 ;  /* 0x000000040000795c */ /* 0x000fe20000300000 */
.L_x_21:
[----:B------:R-:W-:-:S05]  /*18e0*/  IMAD.U32 R4, RZ, RZ, UR47 ;  /* 0x0000002fff047e24 */ /* 0x000fca000f8e00ff */
[----:B------:R-:W-:Y:S01]  /*18f0*/  ISETP.GE.AND P2, PT, R4, 0x1, PT ;  /* 0x000000010400780c */ /* 0x000fe20003f46270 */
[----:B-1----:R-:W-:-:S12]  /*1900*/  @P1 BRA `(.L_x_22) ;  /* 0x0000000000081947 */ /* 0x002fd80003800000 */
[----:B------:R-:W1:Y:S02]  /*1910*/  SYNCS.PHASECHK.TRANS64.TRYWAIT P1, [R3+URZ], R0 ;  /* 0x00000000030075a7 */ /* 0x000e64000802017f */
[----:B-1----:R-:W-:Y:S05]  /*1920*/  @!P1 BRA `(.L_x_23) ;  /* 0x0000008800849947 */ /* 0x002fea0003800000 */
.L_x_22:
[----:B------:R-:W-:Y:S05]  /*1930*/  WARPSYNC.ALL ;  /* 0x0000000000007948 */ /* 0x000fea0003800000 */
[----:B------:R-:W-:Y:S01]  /*1940*/  UIADD3 UR4, UR43, 0x100, URZ ;  /* 0x000001002b047890 */ /* 0x000fe2000fffe03f */
[----:B------:R-:W-:Y:S01]  /*1950*/  WARPGROUP.ARRIVE ;  /* 0x00000000000079c5 */ /* 0x000fe20000000000 */
[----:B------:R-:W-:Y:S02]  /*1960*/  UIADD3 UR5, UR43, 0x8100, URZ ;  /* 0x000081002b057890 */ /* 0x000fe4000fffe03f */
[----:B------:R-:W-:Y:S02]  /*1970*/  USHF.R.U32.HI UR4, URZ, 0x4, UR4 ;  /* 0x000000043f047899 */ /* 0x000fe40008011604 */
[----:B------:R-:W-:-:S02]  /*1980*/  USHF.R.U32.HI UR5, URZ, 0x4, UR5 ;  /* 0x000000043f057899 */ /* 0x000fc40008011605 */
[----:B------:R-:W-:Y:S02]  /*1990*/  ULOP3.LUT UR4, UR4, 0x3fff, URZ, 0xc0, !UPT ;  /* 0x00003fff04047892 */ /* 0x000fe4000f8ec03f */
[----:B------:R-:W-:Y:S02]  /*19a0*/  ULOP3.LUT UR5, UR5, 0x3fff, URZ, 0xc0, !UPT ;  /* 0x00003fff05057892 */ /* 0x000fe4000f8ec03f */
[----:B------:R-:W-:Y:S02]  /*19b0*/  ULOP3.LUT UR4, UR4, 0x10000, URZ, 0xfc, !UPT ;  /* 0x0001000004047892 */ /* 0x000fe4000f8efc3f */
[----:B------:R-:W-:Y:S02]  /*19c0*/  ULOP3.LUT UR5, UR5, 0x10000, URZ, 0xfc, !UPT ;  /* 0x0001000005057892 */ /* 0x000fe4000f8efc3f */
[----:B------:R-:W-:Y:S02]  /*19d0*/  ULEA UR7, UR44, UR4, 0xa ;  /* 0x000000042c077291 */ /* 0x000fe4000f8e503f */
[----:B------:R-:W-:Y:S01]  /*19e0*/  ULEA UR6, UR44, UR5, 0xc ;  /* 0x000000052c067291 */ /* 0x000fe2000f8e603f */
[----:B------:R-:W-:Y:S01]  /*19f0*/  UMOV UR9, 0x40000040 ;  /* 0x4000004000097882 */ /* 0x000fe20000000000 */
[----:B------:R-:W-:-:S03]  /*1a00*/  UMOV UR11, 0x40000040 ;  /* 0x40000040000b7882 */ /* 0x000fc60000000000 */
[----:B------:R-:W-:Y:S02]  /*1a10*/  UMOV UR8, UR7 ;  /* 0x0000000700087c82 */ /* 0x000fe40008000000 */
[----:B------:R-:W-:Y:S02]  /*1a20*/  UMOV UR10, UR6 ;  /* 0x00000006000a7c82 */ /* 0x000fe40008000000 */
[----:B------:R-:W-:Y:S01]  /*1a30*/  HGMMA.64x256x8.F32.TF32 R24, gdesc[UR8], RZ, !UPT, gsb0 ;  /* 0x07e00000081879f0 */ /* 0x000fe2000c0028ff */
[----:B------:R-:W-:Y:S02]  /*1a40*/  UIADD3 UR8, UR7, 0x2, URZ ;  /* 0x0000000207087890 */ /* 0x000fe4000fffe03f */
[----:B------:R-:W-:Y:S01]  /*1a50*/  UIADD3 UR10, UR6, 0x2, URZ ;  /* 0x00000002060a7890 */ /* 0x000fe2000fffe03f */
[----:B------:R-:W-:Y:S01]  /*1a60*/  UMOV UR9, 0x40000040 ;  /* 0x4000004000097882 */ /* 0x000fe20000000000 */
[----:B------:R-:W-:Y:S01]  /*1a70*/  UMOV UR11, 0x40000040 ;  /* 0x40000040000b7882 */ /* 0x000fe20000000000 */
[----:B------:R-:W-:-:S02]  /*1a80*/  WARPGROUP.DEPBAR.LE gsb0, 0x0 ;  /* 0x00008000000079c5 */ /* 0x000fc40000010000 */
[----:B------:R-:W-:-:S15]  /*1a90*/  WARPGROUP.ARRIVE ;  /* 0x00000000000079c5 */ /* 0x000fde0000000000 */
[----:B------:R-:W-:-:S05]  /*1aa0*/  NOP ;  /* 0x0000000000007918 */ /* 0x000fca0000000000 */
[----:B------:R-:W-:Y:S01]  /*1ab0*/  HGMMA.64x256x8.F32.TF32 R24, gdesc[UR8], R24, gsb0 ;  /* 0x07e00000081879f0 */ /* 0x000fe20008002818 */
[----:B------:R-:W-:Y:S02]  /*1ac0*/  UIADD3 UR8, UR7, 0x4, URZ ;  /* 0x0000000407087890 */ /* 0x000fe4000fffe03f */
[----:B------:R-:W-:Y:S01]  /*1ad0*/  UIADD3 UR10, UR6, 0x4, URZ ;  /* 0x00000004060a7890 */ /* 0x000fe2000fffe03f */
[----:B------:R-:W-:Y:S01]  /*1ae0*/  UMOV UR9, 0x40000040 ;  /* 0x4000004000097882 */ /* 0x000fe20000000000 */
[----:B------:R-:W-:Y:S01]  /*1af0*/  UMOV UR11, 0x40000040 ;  /* 0x40000040000b7882 */ /* 0x000fe20000000000 */
[----:B------:R-:W-:Y:S02]  /*1b00*/  WARPGROUP.DEPBAR.LE gsb0, 0x0 ;  /* 0x00008000000079c5 */ /* 0x000fe40000010000 */
        /* <DEDUP_REMOVED lines=42> */
[----:B------:R-:W-:Y:S03]  /*1db0*/  HGMMA.64x256x8.F32.TF32 R24, gdesc[UR8], R24, gsb0 ;  /* 0x07e00000081879f0 */ /* 0x000fe60008002818 */
[----:B------:R-:W-:Y:S02]  /*1dc0*/  WARPGROUP.DEPBAR.LE gsb0, 0x0 ;  /* 0x00008000000079c5 */ /* 0x000fe40000010000 */
[----:B------:R-:W-:Y:S05]  /*1dd0*/  @!P2 BRA `(.L_x_24) ;  /* 0x0000000400a4a947 */ /* 0x000fea0003800000 */
[----:B------:R-:W-:Y:S01]  /*1de0*/  UIADD3 UR6, UR44, 0x1, URZ ;  /* 0x000000012c067890 */ /* 0x000fe2000fffe03f */
[----:B01----:R-:W-:Y:S02]  /*1df0*/  IMAD.U32 R0, RZ, RZ, UR47 ;  /* 0x0000002fff007e24 */ /* 0x003fe4000f8e00ff */
[----:B------:R-:W-:Y:S01]  /*1e00*/  IMAD.U32 R3, RZ, RZ, UR44 ;  /* 0x0000002cff037e24 */ /* 0x000fe2000f8e00ff */
[----:B------:R-:W-:-:S04]  /*1e10*/  UISETP.NE.AND UP0, UPT, UR6, 0x2, UPT ;  /* 0x000000020600788c */ /* 0x000fc8000bf05270 */
[----:B------:R-:W-:Y:S02]  /*1e20*/  USEL UR7, URZ, 0x1, UP0 ;  /* 0x000000013f077887 */ /* 0x000fe40008000000 */
[----:B------:R-:W-:Y:S02]  /*1e30*/  USEL UR6, UR6, URZ, UP0 ;  /* 0x0000003f06067287 */ /* 0x000fe40008000000 */
[----:B------:R-:W-:-:S06]  /*1e40*/  ULOP3.LUT UR7, UR48, UR7, URZ, 0x3c, !UPT ;  /* 0x0000000730077292 */ /* 0x000fcc000f8e3c3f */
[----:B------:R-:W-:-:S07]  /*1e50*/  IMAD.U32 R6, RZ, RZ, UR7 ;  /* 0x00000007ff067e24 */ /* 0x000fce000f8e00ff */
.L_x_31:
[----:B------:R-:W-:Y:S05]  /*1e60*/  @!P0 BRA `(.L_x_25) ;  /* 0x0000000000048947 */ /* 0x000fea0003800000 */
[----:B------:R-:W-:Y:S01]  /*1e70*/  BPT.TRAP 0x1 ;  /* 0x000000040000795c */ /* 0x000fe20000300000 */
.L_x_25:
[----:B------:R-:W-:Y:S01]  /*1e80*/  ULEA UR7, UR6, UR43, 0x3 ;  /* 0x0000002b06077291 */ /* 0x000fe2000f8e183f */
[----:B------:R-:W-:-:S08]  /*1e90*/  SHF.L.U32 R4, R6, 0x1f, RZ ;  /* 0x0000001f06047819 */ /* 0x000fd000000006ff */
[----:B------:R0:W1:Y:S01]  /*1ea0*/  SYNCS.PHASECHK.TRANS64.TRYWAIT P1, [UR7], R4 ;  /* 0x00000004ff0075a7 */ /* 0x0000620008020147 */
[----:B------:R-:W-:Y:S05]  /*1eb0*/  @!P0 BRA `(.L_x_26) ;  /* 0x0000000000048947 */ /* 0x000fea0003800000 */
[----:B------:R-:W-:Y:S01]  /*1ec0*/  BPT.TRAP 0x1 ;  /* 0x000000040000795c */ /* 0x000fe20000300000 */
.L_x_26:
[----:B-1----:R-:W-:Y:S05]  /*1ed0*/  @P1 BRA `(.L_x_27) ;  /* 0x0000000000081947 */ /* 0x002fea0003800000 */
[----:B------:R-:W1:Y:S02]  /*1ee0*/  SYNCS.PHASECHK.TRANS64.TRYWAIT P1, [UR7], R4 ;  /* 0x00000004ff0075a7 */ /* 0x000e640008020147 */
[----:B-1----:R-:W-:Y:S05]  /*1ef0*/  @!P1 BRA `(.L_x_28) ;  /* 0x0000008400249947 */ /* 0x002fea0003800000 */
.L_x_27:
[----:B------:R-:W-:Y:S01]  /*1f00*/  ULEA UR12, UR6, UR4, 0xa ;  /* 0x00000004060c7291 */ /* 0x000fe2000f8e503f */
[----:B------:R-:W-:Y:S01]  /*1f10*/  WARPGROUP.ARRIVE ;  /* 0x00000000000079c5 */ /* 0x000fe20000000000 */
[----:B------:R-:W-:Y:S01]  /*1f20*/  ULEA UR7, UR6, UR5, 0xc ;  /* 0x0000000506077291 */ /* 0x000fe2000f8e603f */
[----:B------:R-:W-:Y:S01]  /*1f30*/  UMOV UR9, 0x40000040 ;  /* 0x4000004000097882 */ /* 0x000fe20000000000 */
[----:B------:R-:W-:-:S03]  /*1f40*/  UMOV UR11, 0x40000040 ;  /* 0x40000040000b7882 */ /* 0x000fc60000000000 */
[----:B------:R-:W-:Y:S02]  /*1f50*/  UMOV UR8, UR12 ;  /* 0x0000000c00087c82 */ /* 0x000fe40008000000 */
[----:B------:R-:W-:Y:S02]  /*1f60*/  UMOV UR10, UR7 ;  /* 0x00000007000a7c82 */ /* 0x000fe40008000000 */
[----:B------:R-:W-:Y:S01]  /*1f70*/  HGMMA.64x256x8.F32.TF32 R24, gdesc[UR8], R24, gsb0 ;  /* 0x07e00000081879f0 */ /* 0x000fe20008002818 */
        /* <DEDUP_REMOVED lines=58> */
[----:B------:R-:W-:Y:S01]  /*2320*/  BPT.TRAP 0x1 ;  /* 0x000000040000795c */ /* 0x000fe20000300000 */
.L_x_29:
[----:B------:R-:W-:Y:S01]  /*2330*/  ISETP.NE.AND P1, PT, R160, RZ, PT ;  /* 0x000000ffa000720c */ /* 0x000fe20003f25270 */
[----:B------:R-:W-:-:S12]  /*2340*/  UISETP.GT.U32.AND UP0, UPT, UR42, 0x1, UPT ;  /* 0x000000012a00788c */ /* 0x000fd8000bf04070 */
[----:B01----:R-:W-:-:S05]  /*2350*/  @P1 LEA R4, R3, UR43, 0x3 ;  /* 0x0000002b03041c11 */ /* 0x003fca000f8e18ff */
[----:B------:R-:W-:-:S05]  /*2360*/  @P1 VIADD R5, R4, 0x10 ;  /* 0x0000001004051836 */ /* 0x000fca0000000000 */
[----:B------:R-:W-:-:S04]  /*2370*/  @P1 PRMT R5, R152, 0x654, R5 ;  /* 0x0000065498051816 */ /* 0x000fc80000000005 */
[----:B------:R0:W-:Y:S01]  /*2380*/  @P1 SYNCS.ARRIVE.TRANS64.RED.A1T0 RZ, [R5+URZ], RZ ;  /* 0x000000ff05ff19a7 */ /* 0x0001e2000810043f */
[----:B------:R-:W-:-:S13]  /*2390*/  PLOP3.LUT P1, PT, PT, PT, UP0, 0x80, 0x0 ;  /* 0x000000000000781c */ /* 0x000fda0003f2f008 */
[----:B0-----:R-:W-:Y:S05]  /*23a0*/  @P1 BRA `(.L_x_30) ;  /* 0x0000000000041947 */ /* 0x001fea0003800000 */
[----:B------:R-:W-:Y:S01]  /*23b0*/  BPT.TRAP 0x1 ;  /* 0x000000040000795c */ /* 0x000fe20000300000 */
.L_x_30:
[----:B------:R-:W-:Y:S01]  /*23c0*/  UIADD3 UR6, UR6, 0x1, URZ ;  /* 0x0000000106067890 */ /* 0x000fe2000fffe03f */
[C---:B------:R-:W-:Y:S01]  /*23d0*/  ISETP.GT.AND P2, PT, R0.reuse, 0x1, PT ;  /* 0x000000010000780c */ /* 0x040fe20003f44270 */
[----:B------:R-:W-:Y:S02]  /*23e0*/  VIADD R3, R3, 0x1 ;  /* 0x0000000103037836 */ /* 0x000fe40000000000 */
[----:B------:R-:W-:Y:S01]  /*23f0*/  UISETP.NE.AND UP0, UPT, UR6, 0x2, UPT ;  /* 0x000000020600788c */ /* 0x000fe2000bf05270 */
[----:B------:R-:W-:Y:S02]  /*2400*/  VIADD R0, R0, 0xffffffff ;  /* 0xffffffff00007836 */ /* 0x000fe40000000000 */
[C---:B------:R-:W-:Y:S01]  /*2410*/  ISETP.NE.AND P1, PT, R3.reuse, 0x2, PT ;  /* 0x000000020300780c */ /* 0x040fe20003f25270 */
[----:B------:R-:W-:Y:S02]  /*2420*/  USEL UR7, URZ, 0x1, UP0 ;  /* 0x000000013f077887 */ /* 0x000fe40008000000 */
[----:B------:R-:W-:Y:S01]  /*2430*/  USEL UR6, UR6, URZ, UP0 ;  /* 0x0000003f06067287 */ /* 0x000fe20008000000 */
[----:B------:R-:W-:-:S03]  /*2440*/  SEL R3, R3, RZ, P1 ;  /* 0x000000ff03037207 */ /* 0x000fc60000800000 */
[----:B------:R-:W-:Y:S01]  /*2450*/  LOP3.LUT R6, R6, UR7, RZ, 0x3c, !PT ;  /* 0x0000000706067c12 */ /* 0x000fe2000f8e3cff */
[----:B------:R-:W-:Y:S07]  /*2460*/  @P2 BRA `(.L_x_31) ;  /* 0xfffffff8007c2947 */ /* 0x000fee000383ffff */
.L_x_24:
[----:B------:R-:W-:Y:S01]  /*2470*/  ULDC UR4, c[0x0][0x28c] ;  /* 0x0000a30000047ab9 */ /* 0x000fe20000000800 */
[----:B------:R2:W-:Y:S01]  /*2480*/  SYNCS.ARRIVE.TRANS64.A1T0 RZ, [R157+UR46], RZ ;  /* 0x000000ff9dff79a7 */ /* 0x0005e2000810002e */
[----:B------:R-:W-:-:S06]  /*2490*/  UISETP.GE.AND UP0, UPT, UR4, 0x1, UPT ;  /* 0x000000010400788c */ /* 0x000fcc000bf06270 */
[----:B------:R-:W-:-:S13]  /*24a0*/  PLOP3.LUT P1, PT, PT, PT, UP0, 0x80, 0x0 ;  /* 0x000000000000781c */ /* 0x000fda0003f2f008 */
[----:B--2---:R-:W-:Y:S05]  /*24b0*/  @!P1 BRA `(.L_x_32) ;  /* 0x0000000000409947 */ /* 0x004fea0003800000 */
[----:B------:R-:W-:Y:S05]  /*24c0*/  @!P0 BRA `(.L_x_33) ;  /* 0x0000000000048947 */ /* 0x000fea0003800000 */
[----:B------:R-:W-:Y:S01]  /*24d0*/  BPT.TRAP 0x1 ;  /* 0x000000040000795c */ /* 0x000fe20000300000 */
.L_x_33:
[----:B------:R-:W-:Y:S01]  /*24e0*/  ISETP.NE.AND P0, PT, R160, RZ, PT ;  /* 0x000000ffa000720c */ /* 0x000fe20003f05270 */
[----:B01----:R-:W-:-:S12]  /*24f0*/  IMAD.U32 R3, RZ, RZ, UR43 ;  /* 0x0000002bff037e24 */ /* 0x003fd8000f8e00ff */
[----:B------:R-:W-:-:S05]  /*2500*/  VOTEU.ANY UP0, P0 ;  /* 0x00000000003f7886 */ /* 0x000fca0000000100 */
[----:B------:R-:W-:Y:S02]  /*2510*/  @UP0 UIADD3 UR5, UR47, UR44, URZ ;  /* 0x0000002c2f050290 */ /* 0x000fe4000fffe03f */
[----:B------:R-:W-:-:S04]  /*2520*/  UISETP.GT.U32.AND UP0, UPT, UR42, 0x1, UPT ;  /* 0x000000012a00788c */ /* 0x000fc8000bf04070 */
[----:B------:R-:W-:-:S04]  /*2530*/  IMAD.U32 R0, RZ, RZ, UR5 ;  /* 0x00000005ff007e24 */ /* 0x000fc8000f8e00ff */
[----:B------:R-:W-:-:S05]  /*2540*/  @P0 IMAD.SHL.U32 R0, R0, 0x8, RZ ;  /* 0x0000000800000824 */ /* 0x000fca00078e00ff */
[----:B------:R-:W-:-:S04]  /*2550*/  @P0 LOP3.LUT R0, R0, 0x8, RZ, 0xc0, !PT ;  /* 0x0000000800000812 */ /* 0x000fc800078ec0ff */
[----:B------:R-:W-:-:S04]  /*2560*/  @P0 IADD3 R3, R3, 0x10, R0 ;  /* 0x0000001003030810 */ /* 0x000fc80007ffe000 */
[----:B------:R-:W-:-:S04]  /*2570*/  @P0 PRMT R3, R152, 0x654, R3 ;  /* 0x0000065498030816 */ /* 0x000fc80000000003 */
[----:B------:R2:W-:Y:S01]  /*2580*/  @P0 SYNCS.ARRIVE.TRANS64.RED.A1T0 RZ, [R3+URZ], RZ ;  /* 0x000000ff03ff09a7 */ /* 0x0005e2000810043f */
[----:B------:R-:W-:-:S13]  /*2590*/  PLOP3.LUT P0, PT, PT, PT, UP0, 0x80, 0x0 ;  /* 0x000000000000781c */ /* 0x000fda0003f0f008 */
[----:B--2---:R-:W-:Y:S05]  /*25a0*/  @P0 BRA `(.L_x_32) ;  /* 0x0000000000040947 */ /* 0x004fea0003800000 */
[----:B------:R-:W-:Y:S01]  /*25b0*/  BPT.TRAP 0x1 ;  /* 0x000000040000795c */ /* 0x000fe20000300000 */
.L_x_32:
[----:B01----:R-:W-:Y:S01]  /*25c0*/  SHF.L.U32 R3, R168, 0x1f, RZ ;  /* 0x0000001fa8037819 */ /* 0x003fe200000006ff */
[----:B------:R-:W-:Y:S01]  /*25d0*/  ULEA UR6, UR37, UR44, 0x1 ;  /* 0x0000002c25067291 */ /* 0x000fe2000f8e083f */
[----:B------:R-:W0:Y:S01]  /*25e0*/  LDC R6, c[0x0][0x288] ;  /* 0x0000a200ff067b82 */ /* 0x000e220000000800 */
[----:B------:R-:W-:Y:S01]  /*25f0*/  UIADD3 UR4, UR4, 0x7e, URZ ;  /* 0x0000007e04047890 */ /* 0x000fe2000fffe03f */
[----:B------:R-:W-:Y:S01]  /*2600*/  IMAD.SHL.U32 R12, R153, 0x2, RZ ;  /* 0x00000002990c7824 */ /* 0x000fe200078e00ff */
[----:B------:R-:W-:Y:S02]  /*2610*/  USHF.R.U32.HI UR5, URZ, 0x1, UR6 ;  /* 0x000000013f057899 */ /* 0x000fe40008011606 */
[----:B------:R-:W-:Y:S02]  /*2620*/  UISETP.GT.U32.AND UP0, UPT, UR6, 0x1, UPT ;  /* 0x000000010600788c */ /* 0x000fe4000bf04070 */
[----:B------:R-:W-:Y:S01]  /*2630*/  ULOP3.LUT UR5, UR5, 0x1, URZ, 0xc0, !UPT ;  /* 0x0000000105057892 */ /* 0x000fe2000f8ec03f */
[----:B------:R-:W1:Y:S01]  /*2640*/  SYNCS.PHASECHK.TRANS64.TRYWAIT P0, [R156+UR45+0x10], R3 ;  /* 0x000010039c0075a7 */ /* 0x000e62000800016d */
[----:B------:R-:W-:Y:S01]  /*2650*/  UISETP.LT.U32.AND UP0, UPT, UR4, 0x7f, UP0 ;  /* 0x0000007f0400788c */ /* 0x000fe20008701070 */
[----:B------:R-:W-:Y:S01]  /*2660*/  SHF.R.S32.HI R13, RZ, 0x1f, R12 ;  /* 0x0000001fff0d7819 */ /* 0x000fe2000001140c */
[----:B------:R-:W-:-:S02]  /*2670*/  UISETP.NE.U32.AND UP1, UPT, UR5, 0x1, UPT ;  /* 0x000000010500788c */ /* 0x000fc4000bf25070 */
[----:B------:R-:W-:Y:S02]  /*2680*/  USEL UR5, URZ, 0x1, !UP0 ;  /* 0x000000013f057887 */ /* 0x000fe4000c000000 */
[----:B------:R-:W-:-:S04]  /*2690*/  UISETP.GT.U32.AND UP1, UPT, UR4, 0x7e, !UP1 ;  /* 0x0000007e0400788c */ /* 0x000fc8000cf24070 */
[----:B------:R-:W-:-:S04]  /*26a0*/  USEL UR4, URZ, 0x1, !UP1 ;  /* 0x000000013f047887 */ /* 0x000fc8000c800000 */
[----:B------:R-:W-:Y:S01]  /*26b0*/  ULOP3.LUT UR48, UR4, UR48, UR5, 0x96, !UPT ;  /* 0x0000003004307292 */ /* 0x000fe2000f8e9605 */
[----:B01----:R-:W-:Y:S11]  /*26c0*/  @!P0 BRA `(.L_x_34) ;  /* 0x0000007c00488947 */ /* 0x003ff60003800000 */
.L_x_314:
[----:B------:R-:W-:Y:S01]  /*26d0*/  IMAD.SHL.U32 R4, R18, 0x40, RZ ;  /* 0x0000004012047824 */ /* 0x000fe200078e00ff */
[----:B------:R-:W-:Y:S01]  /*26e0*/  ULDC UR6, c[0x0][0x284] ;  /* 0x0000a10000067ab9 */ /* 0x000fe20000000800 */
[----:B------:R-:W-:Y:S01]  /*26f0*/  IMAD.SHL.U32 R14, R2, 0x100, RZ ;  /* 0x00000100020e7824 */ /* 0x000fe200078e00ff */
[----:B------:R-:W-:Y:S01]  /*2700*/  SHF.R.S32.HI R7, RZ, 0x1f, R19 ;  /* 0x0000001fff077819 */ /* 0x000fe20000011413 */
[----:B------:R-:W-:Y:S01]  /*2710*/  ULDC.64 UR4, c[0x0][0x5d0] ;  /* 0x0001740000047ab9 */ /* 0x000fe20000000a00 */
[----:B------:R-:W-:Y:S01]  /*2720*/  ISETP.GE.AND P0, PT, R4, UR6, PT ;  /* 0x0000000604007c0c */ /* 0x000fe2000bf06270 */
[----:B0-----:R-:W-:Y:S01]  /*2730*/  IMAD.WIDE.U32 R2, R19, UR4, R12 ;  /* 0x0000000413027c25 */ /* 0x001fe2000f8e000c */
[----:B------:R-:W-:Y:S01]  /*2740*/  SHF.R.S32.HI R15, RZ, 0x1f, R14 ;  /* 0x0000001fff0f7819 */ /* 0x000fe2000001140e */
[----:B------:R-:W-:Y:S01]  /*2750*/  ULOP3.LUT UR44, UR44, 0x1, URZ, 0xc0, !UPT ;  /* 0x000000012c2c7892 */ /* 0x000fe2000f8ec03f */
[C---:B------:R-:W-:Y:S01]  /*2760*/  ISETP.GE.OR P0, PT, R14.reuse, R6, P0 ;  /* 0x000000060e00720c */ /* 0x040fe20000706670 */
[----:B------:R-:W-:Y:S01]  /*2770*/  IMAD R0, R7, UR4, RZ ;  /* 0x0000000407007c24 */ /* 0x000fe2000f8e02ff */
[----:B------:R-:W-:-:S03]  /*2780*/  IADD3 R2, P1, R14, R2, RZ ;  /* 0x000000020e027210 */ /* 0x000fc60007f3e0ff */
[----:B------:R-:W-:-:S05]  /*2790*/  IMAD R5, R19, UR5, R0 ;  /* 0x0000000513057c24 */ /* 0x000fca000f8e0200 */
[----:B------:R-:W-:-:S03]  /*27a0*/  IADD3.X R3, R15, R3, R5, P1, !PT ;  /* 0x000000030f037210 */ /* 0x000fc60000ffe405 */
[----:B------:R-:W-:Y:S05]  /*27b0*/  @P0 BRA `(.L_x_35) ;  /* 0x0000006000fc0947 */ /* 0x000fea0003800000 */
[----:B------:R-:W0:Y:S01]  /*27c0*/  LDC.64 R10, c[0x0][0x5c8] ;  /* 0x00017200ff0a7b82 */ /* 0x000e220000000a00 */
[----:B-----5:R-:W-:Y:S01]  /*27d0*/  FSETP.NEU.AND P1, PT, R22, RZ, PT ;  /* 0x000000ff1600720b */ /* 0x020fe20003f2d000 */
[----:B------:R-:W-:Y:S01]  /*27e0*/  IMAD R5, R153, -0x2, R6 ;  /* 0xfffffffe99057824 */ /* 0x000fe200078e0206 */
[----:B------:R-:W-:Y:S01]  /*27f0*/  BSSY B0, `(.L_x_35) ;  /* 0x000063b000007945 */ /* 0x000fe20003800000 */
[----:B------:R-:W-:-:S04]  /*2800*/  IMAD.WIDE R170, R18, 0x40, R154 ;  /* 0x0000004012aa7825 */ /* 0x000fc800078e029a */
[----:B------:R-:W-:Y:S02]  /*2810*/  IMAD.IADD R0, R5, 0x1, -R14 ;  /* 0x0000000105007824 */ /* 0x000fe400078e0a0e */
[----:B------:R-:W-:-:S03]  /*2820*/  IMAD.IADD R4, R161, 0x1, -R4 ;  /* 0x00000001a1047824 */ /* 0x000fc600078e0a04 */
[----:B------:R-:W-:-:S04]  /*2830*/  ISETP.GT.AND P0, PT, R0, RZ, PT ;  /* 0x000000ff0000720c */ /* 0x000fc80003f04270 */
[----:B------:R-:W-:Y:S01]  /*2840*/  ISETP.GT.AND P4, PT, R4, RZ, P0 ;  /* 0x000000ff0400720c */ /* 0x000fe20000784270 */
[-C--:B0-----:R-:W-:Y:S02]  /*2850*/  IMAD R5, R171, R10.reuse, RZ ;  /* 0x0000000aab057224 */ /* 0x081fe400078e02ff */
[----:B------:R-:W-:-:S04]  /*2860*/  IMAD.WIDE.U32 R172, R170, R10, R2 ;  /* 0x0000000aaaac7225 */ /* 0x000fc800078e0002 */
[----:B------:R-:W-:-:S04]  /*2870*/  IMAD R5, R170, R11, R5 ;  /* 0x0000000baa057224 */ /* 0x000fc800078e0205 */
[----:B------:R-:W-:Y:S01]  /*2880*/  IMAD.IADD R177, R173, 0x1, R5 ;  /* 0x00000001adb17824 */ /* 0x000fe200078e0205 */
[----:B------:R-:W-:Y:S06]  /*2890*/  @!P1 BRA `(.L_x_36) ;  /* 0x0000004400989947 */ /* 0x000fec0003800000 */
[----:B------:R-:W0:Y:S01]  /*28a0*/  LDC.64 R20, c[0x0][0x5b8] ;  /* 0x00016e00ff147b82 */ /* 0x000e220000000a00 */
[----:B------:R-:W-:-:S07]  /*28b0*/  ULDC.64 UR4, c[0x0][0x5c0] ;  /* 0x0001700000047ab9 */ /* 0x000fce0000000a00 */
[----:B------:R-:W1:Y:S08]  /*28c0*/  LDC.64 R174, c[0x0][0x5b0] ;  /* 0x00016c00ffae7b82 */ /* 0x000e700000000a00 */
[----:B------:R-:W2:Y:S01]  /*28d0*/  LDC.64 R8, c[0x0][0x5a8] ;  /* 0x00016a00ff087b82 */ /* 0x000ea20000000a00 */
[-C--:B0-----:R-:W-:Y:S02]  /*28e0*/  IMAD R6, R7, R20.reuse, RZ ;  /* 0x0000001407067224 */ /* 0x081fe400078e02ff */
[----:B------:R-:W-:-:S04]  /*28f0*/  IMAD.WIDE.U32 R2, R19, R20, R12 ;  /* 0x0000001413027225 */ /* 0x000fc800078e000c */
[----:B------:R-:W-:Y:S01]  /*2900*/  IMAD R169, R19, R21, R6 ;  /* 0x0000001513a97224 */ /* 0x000fe200078e0206 */
[----:B------:R-:W-:Y:S01]  /*2910*/  IADD3 R162, P1, R14, R2, RZ ;  /* 0x000000020ea27210 */ /* 0x000fe20007f3e0ff */
[----:B-1----:R-:W-:-:S03]  /*2920*/  IMAD R2, R171, R174, RZ ;  /* 0x000000aeab027224 */ /* 0x002fc600078e02ff */
[----:B------:R-:W-:Y:S01]  /*2930*/  IADD3.X R163, R15, R3, R169, P1, !PT ;  /* 0x000000030fa37210 */ /* 0x000fe20000ffe4a9 */
[C---:B------:R-:W-:Y:S02]  /*2940*/  IMAD R171, R170.reuse, R175, R2 ;  /* 0x000000afaaab7224 */ /* 0x040fe400078e0202 */
[----:B------:R-:W-:-:S04]  /*2950*/  IMAD.WIDE.U32 R2, R170, R174, R162 ;  /* 0x000000aeaa027225 */ /* 0x000fc800078e00a2 */
[----:B------:R-:W-:Y:S01]  /*2960*/  IMAD.IADD R3, R3, 0x1, R171 ;  /* 0x0000000103037824 */ /* 0x000fe200078e02ab */
[----:B--2---:R-:W-:-:S04]  /*2970*/  LEA R6, P1, R2, R8, 0x2 ;  /* 0x0000000802067211 */ /* 0x004fc800078210ff */
[----:B------:R-:W-:-:S05]  /*2980*/  LEA.HI.X R7, R2, R9, R3, 0x2, P1 ;  /* 0x0000000902077211 */ /* 0x000fca00008f1403 */
[----:B------:R0:W2:Y:S01]  /*2990*/  @P4 LDG.E.LTC128B R5, desc[UR50][R6.64] ;  /* 0x0000003206054981 */ /* 0x0000a2000c1e1920 */
[----:B------:R-:W-:Y:S01]  /*29a0*/  IMAD.WIDE.U32 R2, R170, R174, R14 ;  /* 0x000000aeaa027225 */ /* 0x000fe200078e000e */
[----:B------:R-:W-:Y:S01]  /*29b0*/  SHF.L.U64.HI R167, R174, 0x3, R175 ;  /* 0x00000003aea77819 */ /* 0x000fe200000102af */
[----:B------:R-:W-:Y:S01]  /*29c0*/  BSSY B1, `(.L_x_37) ;  /* 0x0000017000017945 */ /* 0x000fe20003800000 */
[----:B------:R-:W-:Y:S01]  /*29d0*/  ISETP.GT.AND P0, PT, R4, 0x8, P0 ;  /* 0x000000080400780c */ /* 0x000fe20000704270 */
[----:B------:R-:W-:Y:S01]  /*29e0*/  IMAD.SHL.U32 R166, R174, 0x8, RZ ;  /* 0x00000008aea67824 */ /* 0x000fe200078e00ff */
[----:B------:R-:W-:-:S03]  /*29f0*/  IADD3 R164, P1, R12, R2, RZ ;  /* 0x000000020ca47210 */ /* 0x000fc60007f3e0ff */
[----:B------:R-:W-:Y:S01]  /*2a00*/  IMAD.WIDE.U32 R166, R170, R174, R166 ;  /* 0x000000aeaaa67225 */ /* 0x000fe200078e00a6 */
[----:B------:R-:W-:Y:S02]  /*2a10*/  IADD3.X R165, R13, R171, R3, P1, !PT ;  /* 0x000000ab0da57210 */ /* 0x000fe40000ffe403 */
[----:B------:R-:W-:Y:S01]  /*2a20*/  LEA R2, P1, R172, UR4, 0x2 ;  /* 0x00000004ac027c11 */ /* 0x000fe2000f8210ff */
[----:B------:R-:W-:Y:S01]  /*2a30*/  IMAD.IADD R171, R171, 0x1, R167 ;  /* 0x00000001abab7824 */ /* 0x000fe200078e02a7 */
[----:B------:R-:W-:Y:S01]  /*2a40*/  IADD3 R21, P2, R162, R166, RZ ;  /* 0x000000a6a2157210 */ /* 0x000fe20007f5e0ff */
[----:B------:R-:W-:Y:S01]  /*2a50*/  IMAD.WIDE.U32 R164, R19, R20, R164 ;  /* 0x0000001413a47225 */ /* 0x000fe200078e00a4 */
[----:B------:R-:W-:Y:S02]  /*2a60*/  LEA.HI.X R3, R172, UR5, R177, 0x2, P1 ;  /* 0x00000005ac037c11 */ /* 0x000fe400088f14b1 */
[-C--:B------:R-:W-:Y:S01]  /*2a70*/  LEA R162, P3, R21, R8.reuse, 0x2 ;  /* 0x0000000815a27211 */ /* 0x080fe200078610ff */
[----:B------:R-:W-:Y:S01]  /*2a80*/  IMAD.IADD R18, R169, 0x1, R165 ;  /* 0x00000001a9127824 */ /* 0x000fe200078e02a5 */
[----:B0-----:R-:W-:Y:S01]  /*2a90*/  LEA R6, P1, R164, R8, 0x2 ;  /* 0x00000008a4067211 */ /* 0x001fe200078210ff */
[----:B--2---:R-:W-:-:S04]  /*2aa0*/  FMUL R7, R5, R22 ;  /* 0x0000001605077220 */ /* 0x004fc80000400000 */
[----:B------:R-:W-:Y:S01]  /*2ab0*/  FFMA R165, R24, R23, R7 ;  /* 0x0000001718a57223 */ /* 0x000fe20000000007 */
[----:B------:R-:W-:Y:S01]  /*2ac0*/  LEA.HI.X R7, R164, R9, R18, 0x2, P1 ;  /* 0x00000009a4077211 */ /* 0x000fe200008f1412 */
[----:B------:R-:W-:Y:S01]  /*2ad0*/  IMAD.X R24, R171, 0x1, R163, P2 ;  /* 0x00000001ab187824 */ /* 0x000fe200010e06a3 */
[----:B------:R-:W-:Y:S02]  /*2ae0*/  ISETP.GT.AND P1, PT, R0, 0x1, PT ;  /* 0x000000010000780c */ /* 0x000fe40003f24270 */
[----:B------:R0:W-:Y:S02]  /*2af0*/  @P4 STG.E desc[UR50][R2.64], R165 ;  /* 0x000000a502004986 */ /* 0x0001e4000c101932 */
[----:B------:R-:W-:-:S13]  /*2b00*/  ISETP.GT.AND P4, PT, R4, RZ, P1 ;  /* 0x000000ff0400720c */ /* 0x000fda0000f84270 */
[----:B0-----:R-:W-:Y:S05]  /*2b10*/  @!P4 BRA `(.L_x_38) ;  /* 0x000000000004c947 */ /* 0x001fea0003800000 */
[----:B------:R0:W5:Y:S02]  /*2b20*/  LDG.E.LTC128B R5, desc[UR50][R6.64+0x4] ;  /* 0x0000043206057981 */ /* 0x000164000c1e1920 */
.L_x_38:
[----:B------:R-:W-:Y:S05]  /*2b30*/  BSYNC B1 ;  /* 0x0000000000017941 */ /* 0x000fea0003800000 */
.L_x_37:
[----:B-----5:R-:W-:Y:S01]  /*2b40*/  FMUL R18, R5, R22 ;  /* 0x0000001605127220 */ /* 0x020fe20000400000 */
[----:B------:R-:W-:-:S03]  /*2b50*/  LEA.HI.X R163, R21, R9, R24, 0x2, P3 ;  /* 0x0000000915a37211 */ /* 0x000fc600018f1418 */
[----:B------:R-:W-:Y:S01]  /*2b60*/  FFMA R165, R25, R23, R18 ;  /* 0x0000001719a57223 */ /* 0x000fe20000000012 */
[----:B------:R-:W-:-:S04]  /*2b70*/  IMAD.MOV.U32 R25, RZ, RZ, R5 ;  /* 0x000000ffff197224 */ /* 0x000fc800078e0005 */
[----:B------:R1:W-:Y:S04]  /*2b80*/  @P4 STG.E desc[UR50][R2.64+0x4], R165 ;  /* 0x000004a502004986 */ /* 0x0003e8000c101932 */
[----:B------:R-:W2:Y:S01]  /*2b90*/  @P0 LDG.E.LTC128B R25, desc[UR50][R162.64] ;  /* 0x00000032a2190981 */ /* 0x000ea2000c1e1920 */
[----:B------:R-:W-:Y:S01]  /*2ba0*/  IADD3 R12, P2, P3, R12, R166, R14 ;  /* 0x000000a60c0c7210 */ /* 0x000fe20007b5e00e */
[----:B------:R-:W-:Y:S01]  /*2bb0*/  BSSY B1, `(.L_x_39) ;  /* 0x0000010000017945 */ /* 0x000fe20003800000 */
[C---:B------:R-:W-:Y:S02]  /*2bc0*/  SHF.L.U64.HI R11, R10.reuse, 0x5, R11 ;  /* 0x000000050a0b7819 */ /* 0x040fe4000001020b */
[----:B------:R-:W-:Y:S02]  /*2bd0*/  IADD3.X R13, R13, R171, R15, P2, P3 ;  /* 0x000000ab0d0d7210 */ /* 0x000fe400017e640f */
[----:B------:R-:W-:-:S02]  /*2be0*/  LEA R10, P3, R10, R2, 0x5 ;  /* 0x000000020a0a7211 */ /* 0x000fc400078628ff */
[----:B------:R-:W-:Y:S01]  /*2bf0*/  ISETP.GT.AND P1, PT, R4, 0x8, P1 ;  /* 0x000000080400780c */ /* 0x000fe20000f24270 */
[----:B------:R-:W-:Y:S01]  /*2c00*/  IMAD.WIDE.U32 R20, R19, R20, R12 ;  /* 0x0000001413147225 */ /* 0x000fe200078e000c */
[----:B------:R-:W-:-:S03]  /*2c10*/  ISETP.GT.AND P2, PT, R0, 0x8, PT ;  /* 0x000000080000780c */ /* 0x000fc60003f44270 */
[----:B------:R-:W-:Y:S01]  /*2c20*/  IMAD.X R11, R11, 0x1, R3, P3 ;  /* 0x000000010b0b7824 */ /* 0x000fe200018e0603 */
[----:B------:R-:W-:Y:S01]  /*2c30*/  LEA R8, P4, R20, R8, 0x2 ;  /* 0x0000000814087211 */ /* 0x000fe200078810ff */
[----:B------:R-:W-:-:S05]  /*2c40*/  IMAD.IADD R12, R169, 0x1, R21 ;  /* 0x00000001a90c7824 */ /* 0x000fca00078e0215 */
[----:B------:R-:W-:Y:S01]  /*2c50*/  LEA.HI.X R9, R20, R9, R12, 0x2, P4 ;  /* 0x0000000914097211 */ /* 0x000fe200020f140c */
[----:B--2---:R-:W-:-:S04]  /*2c60*/  FMUL R5, R25, R22 ;  /* 0x0000001619057220 */ /* 0x004fc80000400000 */
[----:B------:R-:W-:-:S05]  /*2c70*/  FFMA R5, R26, R23, R5 ;  /* 0x000000171a057223 */ /* 0x000fca0000000005 */
[----:B------:R1:W-:Y:S01]  /*2c80*/  @P0 STG.E desc[UR50][R10.64], R5 ;  /* 0x000000050a000986 */ /* 0x0003e2000c101932 */
[----:B------:R-:W-:Y:S05]  /*2c90*/  @!P1 BRA `(.L_x_40) ;  /* 0x0000000000049947 */ /* 0x000fea0003800000 */
[----:B------:R2:W5:Y:S02]  /*2ca0*/  LDG.E.LTC128B R25, desc[UR50][R8.64+0x4] ;  /* 0x0000043208197981 */ /* 0x000564000c1e1920 */
.L_x_40:
[----:B------:R-:W-:Y:S05]  /*2cb0*/  BSYNC B1 ;  /* 0x0000000000017941 */ /* 0x000fea0003800000 */
.L_x_39:
[----:B-----5:R-:W-:Y:S01]  /*2cc0*/  FMUL R12, R25, R22 ;  /* 0x00000016190c7220 */ /* 0x020fe20000400000 */
[----:B------:R-:W-:Y:S01]  /*2cd0*/  ISETP.GT.AND P3, PT, R4, RZ, P2 ;  /* 0x000000ff0400720c */ /* 0x000fe20001764270 */
[----:B------:R-:W-:Y:S01]  /*2ce0*/  BSSY B1, `(.L_x_41) ;  /* 0x0000006000017945 */ /* 0x000fe20003800000 */
[----:B------:R-:W-:Y:S01]  /*2cf0*/  ISETP.GT.AND P0, PT, R0, 0x9, PT ;  /* 0x000000090000780c */ /* 0x000fe20003f04270 */
[----:B------:R-:W-:-:S05]  /*2d00*/  FFMA R27, R27, R23, R12 ;  /* 0x000000171b1b7223 */ /* 0x000fca000000000c */
[----:B------:R3:W-:Y:S05]  /*2d10*/  @P1 STG.E desc[UR50][R10.64+0x4], R27 ;  /* 0x0000041b0a001986 */ /* 0x0007ea000c101932 */
[----:B------:R-:W-:Y:S05]  /*2d20*/  @!P3 BRA `(.L_x_42) ;  /* 0x000000000004b947 */ /* 0x000fea0003800000 */
[----:B------:R4:W5:Y:S02]  /*2d30*/  LDG.E.LTC128B R25, desc[UR50][R6.64+0x20] ;  /* 0x0000203206197981 */ /* 0x000964000c1e1920 */
.L_x_42:
[----:B------:R-:W-:Y:S05]  /*2d40*/  BSYNC B1 ;  /* 0x0000000000017941 */ /* 0x000fea0003800000 */
.L_x_41:
[----:B-1---5:R-:W-:Y:S01]  /*2d50*/  FMUL R5, R25, R22 ;  /* 0x0000001619057220 */ /* 0x022fe20000400000 */
[----:B------:R-:W-:Y:S01]  /*2d60*/  ISETP.GT.AND P1, PT, R4, RZ, P0 ;  /* 0x000000ff0400720c */ /* 0x000fe20000724270 */
[----:B------:R-:W-:Y:S02]  /*2d70*/  BSSY B1, `(.L_x_43) ;  /* 0x0000005000017945 */ /* 0x000fe40003800000 */
[----:B------:R-:W-:-:S05]  /*2d80*/  FFMA R5, R28, R23, R5 ;  /* 0x000000171c057223 */ /* 0x000fca0000000005 */
[----:B------:R1:W-:Y:S05]  /*2d90*/  @P3 STG.E desc[UR50][R2.64+0x20], R5 ;  /* 0x0000200502003986 */ /* 0x0003ea000c101932 */
[----:B------:R-:W-:Y:S05]  /*2da0*/  @!P1 BRA `(.L_x_44) ;  /* 0x0000000000049947 */ /* 0x000fea0003800000 */
[----:B------:R0:W5:Y:S02]  /*2db0*/  LDG.E.LTC128B R25, desc[UR50][R6.64+0x24] ;  /* 0x0000243206197981 */ /* 0x000164000c1e1920 */
.L_x_44:
[----:B------:R-:W-:Y:S05]  /*2dc0*/  BSYNC B1 ;  /* 0x0000000000017941 */ /* 0x000fea0003800000 */
.L_x_43:
[----:B-----5:R-:W-:Y:S01]  /*2dd0*/  FMUL R12, R25, R22 ;  /* 0x00000016190c7220 */ /* 0x020fe20000400000 */
[----:B------:R-:W-:Y:S01]  /*2de0*/  ISETP.GT.AND P2, PT, R4, 0x8, P2 ;  /* 0x000000080400780c */ /* 0x000fe20001744270 */
[----:B------:R-:W-:Y:S02]  /*2df0*/  BSSY B1, `(.L_x_45) ;  /* 0x0000005000017945 */ /* 0x000fe40003800000 */
[----:B------:R-:W-:-:S05]  /*2e00*/  FFMA R29, R29, R23, R12 ;  /* 0x000000171d1d7223 */ /* 0x000fca000000000c */
[----:B------:R0:W-:Y:S05]  /*2e10*/  @P1 STG.E desc[UR50][R2.64+0x24], R29 ;  /* 0x0000241d02001986 */ /* 0x0001ea000c101932 */
[----:B------:R-:W-:Y:S05]  /*2e20*/  @!P2 BRA `(.L_x_46) ;  /* 0x000000000004a947 */ /* 0x000fea0003800000 */
[----:B------:R0:W5:Y:S02]  /*2e30*/  LDG.E.LTC128B R25, desc[UR50][R8.64+0x20] ;  /* 0x0000203208197981 */ /* 0x000164000c1e1920 */
.L_x_46:
[----:B------:R-:W-:Y:S05]  /*2e40*/  BSYNC B1 ;  /* 0x0000000000017941 */ /* 0x000fea0003800000 */
.L_x_45:
[----:B-1---5:R-:W-:Y:S01]  /*2e50*/  FMUL R5, R25, R22 ;  /* 0x0000001619057220 */ /* 0x022fe20000400000 */
[----:B------:R-:W-:Y:S01]  /*2e60*/  ISETP.GT.AND P0, PT, R4, 0x8, P0 ;  /* 0x000000080400780c */ /* 0x000fe20000704270 */
[----:B------:R-:W-:Y:S01]  /*2e70*/  BSSY B1, `(.L_x_47) ;  /* 0x0000006000017945 */ /* 0x000fe20003800000 */
[----:B------:R-:W-:Y:S01]  /*2e80*/  ISETP.GT.AND P1, PT, R0, 0x10, PT ;  /* 0x000000100000780c */ /* 0x000fe20003f24270 */
[----:B------:R-:W-:-:S05]  /*2e90*/  FFMA R5, R30, R23, R5 ;  /* 0x000000171e057223 */ /* 0x000fca0000000005 */
[----:B------:R1:W-:Y:S05]  /*2ea0*/  @P2 STG.E desc[UR50][R10.64+0x20], R5 ;  /* 0x000020050a002986 */ /* 0x0003ea000c101932 */
[----:B------:R-:W-:Y:S05]  /*2eb0*/  @!P0 BRA `(.L_x_48) ;  /* 0x0000000000048947 */ /* 0x000fea0003800000 */
[----:B------:R0:W5:Y:S02]  /*2ec0*/  LDG.E.LTC128B R25, desc[UR50][R8.64+0x24] ;  /* 0x0000243208197981 */ /* 0x000164000c1e1920 */
.L_x_48:
[----:B------:R-:W-:Y:S05]  /*2ed0*/  BSYNC B1 ;  /* 0x0000000000017941 */ /* 0x000fea0003800000 */
.L_x_47:
        /* <DEDUP_REMOVED lines=8> */
.L_x_50:
[----:B------:R-:W-:Y:S05]  /*2f60*/  BSYNC B1 ;  /* 0x0000000000017941 */ /* 0x000fea0003800000 */
.L_x_49:
[----:B-1---5:R-:W-:Y:S01]  /*2f70*/  FMUL R5, R25, R22 ;  /* 0x0000001619057220 */ /* 0x022fe20000400000 */
[----:B------:R-:W-:Y:S01]  /*2f80*/  ISETP.GT.AND P0, PT, R4, RZ, P2 ;  /* 0x000000ff0400720c */ /* 0x000fe20001704270 */
[----:B------:R-:W-:Y:S02]  /*2f90*/  BSSY B1, `(.L_x_51) ;  /* 0x0000005000017945 */ /* 0x000fe40003800000 */
[----:B------:R-:W-:-:S05]  /*2fa0*/  FFMA R5, R32, R23, R5 ;  /* 0x0000001720057223 */ /* 0x000fca0000000005 */
[----:B------:R1:W-:Y:S05]  /*2fb0*/  @P3 STG.E desc[UR50][R2.64+0x40], R5 ;  /* 0x0000400502003986 */ /* 0x0003ea000c101932 */
[----:B------:R-:W-:Y:S05]  /*2fc0*/  @!P0 BRA `(.L_x_52) ;  /* 0x0000000000048947 */ /* 0x000fea0003800000 */
[----:B------:R0:W5:Y:S02]  /*2fd0*/  LDG.E.LTC128B R25, desc[UR50][R6.64+0x44] ;  /* 0x0000443206197981 */ /* 0x000164000c1e1920 */
.L_x_52:
[----:B------:R-:W-:Y:S05]  /*2fe0*/  BSYNC B1 ;  /* 0x0000000000017941 */ /* 0x000fea0003800000 */
.L_x_51:
[----:B-----5:R-:W-:Y:S01]  /*2ff0*/  FMUL R12, R25, R22 ;  /* 0x00000016190c7220 */ /* 0x020fe20000400000 */
[----:B------:R-:W-:Y:S01]  /*3000*/  ISETP.GT.AND P1, PT, R4, 0x8, P1 ;  /* 0x000000080400780c */ /* 0x000fe20000f24270 */
[----:B------:R-:W-:Y:S02]  /*3010*/  BSSY B1, `(.L_x_53) ;  /* 0x0000005000017945 */ /* 0x000fe40003800000 */
[----:B------:R-:W-:-:S05]  /*3020*/  FFMA R33, R33, R23, R12 ;  /* 0x0000001721217223 */ /* 0x000fca000000000c */
[----:B------:R0:W-:Y:S05]  /*3030*/  @P0 STG.E desc[UR50][R2.64+0x44], R33 ;  /* 0x0000442102000986 */ /* 0x0001ea000c101932 */
[----:B------:R-:W-:Y:S05]  /*3040*/  @!P1 BRA `(.L_x_54) ;  /* 0x0000000000049947 */ /* 0x000fea0003800000 */
[----:B------:R0:W5:Y:S02]  /*3050*/  LDG.E.LTC128B R25, desc[UR50][R8.64+0x40] ;  /* 0x0000403208197981 */ /* 0x000164000c1e1920 */
.L_x_54:
[----:B------:R-:W-:Y:S05]  /*3060*/  BSYNC B1 ;  /* 0x0000000000017941 */ /* 0x000fea0003800000 */
.L_x_53:
        /* <DEDUP_REMOVED lines=8> */
.L_x_56:
[----:B------:R-:W-:Y:S05]  /*30f0*/  BSYNC B1 ;  /* 0x0000000000017941 */ /* 0x000fea0003800000 */
.L_x_55:
        /* <DEDUP_REMOVED lines=8> */
.L_x_58:
[----:B------:R-:W-:Y:S05]  /*3180*/  BSYNC B1 ;  /* 0x0000000000017941 */ /* 0x000fea0003800000 */
.L_x_57:
[----:B-1---5:R-:W-:Y:S01]  /*3190*/  FMUL R5, R25, R22 ;  /* 0x0000001619057220 */ /* 0x022fe20000400000 */
[----:B------:R-:W-:Y:S01]  /*31a0*/  ISETP.GT.AND P2, PT, R4, RZ, P1 ;  /* 0x000000ff0400720c */ /* 0x000fe20000f44270 */
[----:B------:R-:W-:Y:S02]  /*31b0*/  BSSY B1, `(.L_x_59) ;  /* 0x0000005000017945 */ /* 0x000fe40003800000 */
[----:B------:R-:W-:-:S05]  /*31c0*/  FFMA R5, R36, R23, R5 ;  /* 0x0000001724057223 */ /* 0x000fca0000000005 */
[----:B------:R1:W-:Y:S05]  /*31d0*/  @P3 STG.E desc[UR50][R2.64+0x60], R5 ;  /* 0x0000600502003986 */ /* 0x0003ea000c101932 */
[----:B------:R-:W-:Y:S05]  /*31e0*/  @!P2 BRA `(.L_x_60) ;  /* 0x000000000004a947 */ /* 0x000fea0003800000 */
[----:B------:R0:W5:Y:S02]  /*31f0*/  LDG.E.LTC128B R25, desc[UR50][R6.64+0x64] ;  /* 0x0000643206197981 */ /* 0x000164000c1e1920 */
.L_x_60:
[----:B------:R-:W-:Y:S05]  /*3200*/  BSYNC B1 ;  /* 0x0000000000017941 */ /* 0x000fea0003800000 */
.L_x_59:
[----:B-----5:R-:W-:Y:S01]  /*3210*/  FMUL R12, R25, R22 ;  /* 0x00000016190c7220 */ /* 0x020fe20000400000 */
[----:B------:R-:W-:Y:S01]  /*3220*/  ISETP.GT.AND P0, PT, R4, 0x8, P0 ;  /* 0x000000080400780c */ /* 0x000fe20000704270 */
[----:B------:R-:W-:Y:S02]  /*3230*/  BSSY B1, `(.L_x_61) ;  /* 0x0000005000017945 */ /* 0x000fe40003800000 */
[----:B------:R-:W-:-:S05]  /*3240*/  FFMA R37, R37, R23, R12 ;  /* 0x0000001725257223 */ /* 0x000fca000000000c */
[----:B------:R0:W-:Y:S05]  /*3250*/  @P2 STG.E desc[UR50][R2.64+0x64], R37 ;  /* 0x0000642502002986 */ /* 0x0001ea000c101932 */
[----:B------:R-:W-:Y:S05]  /*3260*/  @!P0 BRA `(.L_x_62) ;  /* 0x0000000000048947 */ /* 0x000fea0003800000 */
[----:B------:R0:W5:Y:S02]  /*3270*/  LDG.E.LTC128B R25, desc[UR50][R8.64+0x60] ;  /* 0x0000603208197981 */ /* 0x000164000c1e1920 */
.L_x_62:
[----:B------:R-:W-:Y:S05]  /*3280*/  BSYNC B1 ;  /* 0x0000000000017941 */ /* 0x000fea0003800000 */
.L_x_61:
        /* <DEDUP_REMOVED lines=8> */
.L_x_64:
[----:B------:R-:W-:Y:S05]  /*3310*/  BSYNC B1 ;  /* 0x0000000000017941 */ /* 0x000fea0003800000 */
.L_x_63:
        /* <DEDUP_REMOVED lines=8> */
.L_x_66:
[----:B------:R-:W-:Y:S05]  /*33a0*/  BSYNC B1 ;  /* 0x0000000000017941 */ /* 0x000fea0003800000 */
.L_x_65:
[----:B-1---5:R-:W-:Y:S01]  /*33b0*/  FMUL R5, R25, R22 ;  /* 0x0000001619057220 */ /* 0x022fe20000400000 */
[----:B------:R-:W-:Y:S01]  /*33c0*/  ISETP.GT.AND P1, PT, R4, RZ, P0 ;  /* 0x000000ff0400720c */ /* 0x000fe20000724270 */
[----:B------:R-:W-:Y:S02]  /*33d0*/  BSSY B1, `(.L_x_67) ;  /* 0x0000005000017945 */ /* 0x000fe40003800000 */
[----:B------:R-:W-:-:S05]  /*33e0*/  FFMA R5, R40, R23, R5 ;  /* 0x0000001728057223 */ /* 0x000fca0000000005 */
[----:B------:R1:W-:Y:S05]  /*33f0*/  @P3 STG.E desc[UR50][R2.64+0x80], R5 ;  /* 0x0000800502003986 */ /* 0x0003ea000c101932 */
[----:B------:R-:W-:Y:S05]  /*3400*/  @!P1 BRA `(.L_x_68) ;  /* 0x0000000000049947 */ /* 0x000fea0003800000 */
[----:B------:R0:W5:Y:S02]  /*3410*/  LDG.E.LTC128B R25, desc[UR50][R6.64+0x84] ;  /* 0x0000843206197981 */ /* 0x000164000c1e1920 */
.L_x_68:
[----:B------:R-:W-:Y:S05]  /*3420*/  BSYNC B1 ;  /* 0x0000000000017941 */ /* 0x000fea0003800000 */
.L_x_67:
[----:B-----5:R-:W-:Y:S01]  /*3430*/  FMUL R12, R25, R22 ;  /* 0x00000016190c7220 */ /* 0x020fe20000400000 */
[----:B------:R-:W-:Y:S01]  /*3440*/  ISETP.GT.AND P2, PT, R4, 0x8, P2 ;  /* 0x000000080400780c */ /* 0x000fe20001744270 */
[----:B------:R-:W-:Y:S02]  /*3450*/  BSSY B1, `(.L_x_69) ;  /* 0x0000005000017945 */ /* 0x000fe40003800000 */
[----:B------:R-:W-:-:S05]  /*3460*/  FFMA R41, R41, R23, R12 ;  /* 0x0000001729297223 */ /* 0x000fca000000000c */
[----:B------:R0:W-:Y:S05]  /*3470*/  @P1 STG.E desc[UR50][R2.64+0x84], R41 ;  /* 0x0000842902001986 */ /* 0x0001ea000c101932 */
[----:B------:R-:W-:Y:S05]  /*3480*/  @!P2 BRA `(.L_x_70) ;  /* 0x000000000004a947 */ /* 0x000fea0003800000 */
[----:B------:R0:W5:Y:S02]  /*3490*/  LDG.E.LTC128B R25, desc[UR50][R8.64+0x80] ;  /* 0x0000803208197981 */ /* 0x000164000c1e1920 */
.L_x_70:
[----:B------:R-:W-:Y:S05]  /*34a0*/  BSYNC B1 ;  /* 0x0000000000017941 */ /* 0x000fea0003800000 */
.L_x_69:
        /* <DEDUP_REMOVED lines=8> */
.L_x_72:
[----:B------:R-:W-:Y:S05]  /*3530*/  BSYNC B1 ;  /* 0x0000000000017941 */ /* 0x000fea0003800000 */
.L_x_71:
        /* <DEDUP_REMOVED lines=8> */
.L_x_74:
[----:B------:R-:W-:Y:S05]  /*35c0*/  BSYNC B1 ;  /* 0x0000000000017941 */ /* 0x000fea0003800000 */
.L_x_73:
[----:B-1---5:R-:W-:Y:S01]  /*35d0*/  FMUL R5, R25, R22 ;  /* 0x0000001619057220 */ /* 0x022fe20000400000 */
[----:B------:R-:W-:Y:S01]  /*35e0*/  ISETP.GT.AND P0, PT, R4, RZ, P2 ;  /* 0x000000ff0400720c */ /* 0x000fe20001704270 */
[----:B------:R-:W-:Y:S02]  /*35f0*/  BSSY B1, `(.L_x_75) ;  /* 0x0000005000017945 */ /* 0x000fe40003800000 */
[----:B------:R-:W-:-:S05]  /*3600*/  FFMA R5, R44, R23, R5 ;  /* 0x000000172c057223 */ /* 0x000fca0000000005 */
[----:B------:R1:W-:Y:S05]  /*3610*/  @P3 STG.E desc[UR50][R2.64+0xa0], R5 ;  /* 0x0000a00502003986 */ /* 0x0003ea000c101932 */
[----:B------:R-:W-:Y:S05]  /*3620*/  @!P0 BRA `(.L_x_76) ;  /* 0x0000000000048947 */ /* 0x000fea0003800000 */
[----:B------:R0:W5:Y:S02]  /*3630*/  LDG.E.LTC128B R25, desc[UR50][R6.64+0xa4] ;  /* 0x0000a43206197981 */ /* 0x000164000c1e1920 */
.L_x_76:
[----:B------:R-:W-:Y:S05]  /*3640*/  BSYNC B1 ;  /* 0x0000000000017941 */ /* 0x000fea0003800000 */
.L_x_75:
[----:B-----5:R-:W-:Y:S01]  /*3650*/  FMUL R12, R25, R22 ;  /* 0x00000016190c7220 */ /* 0x020fe20000400000 */
[----:B------:R-:W-:Y:S01]  /*3660*/  ISETP.GT.AND P1, PT, R4, 0x8, P1 ;  /* 0x000000080400780c */ /* 0x000fe20000f24270 */
[----:B------:R-:W-:Y:S02]  /*3670*/  BSSY B1, `(.L_x_77) ;  /* 0x0000005000017945 */ /* 0x000fe40003800000 */
[----:B------:R-:W-:-:S05]  /*3680*/  FFMA R45, R45, R23, R12 ;  /* 0x000000172d2d7223 */ /* 0x000fca000000000c */
[----:B------:R0:W-:Y:S05]  /*3690*/  @P0 STG.E desc[UR50][R2.64+0xa4], R45 ;  /* 0x0000a42d02000986 */ /* 0x0001ea000c101932 */
[----:B------:R-:W-:Y:S05]  /*36a0*/  @!P1 BRA `(.L_x_78) ;  /* 0x0000000000049947 */ /* 0x000fea0003800000 */
[----:B------:R0:W5:Y:S02]  /*36b0*/  LDG.E.LTC128B R25, desc[UR50][R8.64+0xa0] ;  /* 0x0000a03208197981 */ /* 0x000164000c1e1920 */
.L_x_78:
[----:B------:R-:W-:Y:S05]  /*36c0*/  BSYNC B1 ;  /* 0x0000000000017941 */ /* 0x000fea0003800000 */
.L_x_77:
        /* <DEDUP_REMOVED lines=8> */
.L_x_80:
[----:B------:R-:W-:Y:S05]  /*3750*/  BSYNC B1 ;  /* 0x0000000000017941 */ /* 0x000fea0003800000 */
.L_x_79:
        /* <DEDUP_REMOVED lines=8> */
.L_x_82:
[----:B------:R-:W-:Y:S05]  /*37e0*/  BSYNC B1 ;  /* 0x0000000000017941 */ /* 0x000fea0003800000 */
.L_x_81:
[----:B-1---5:R-:W-:Y:S01]  /*37f0*/  FMUL R5, R25, R22 ;  /* 0x0000001619057220 */ /* 0x022fe20000400000 */
[----:B------:R-:W-:Y:S01]  /*3800*/  ISETP.GT.AND P2, PT, R4, RZ, P1 ;  /* 0x000000ff0400720c */ /* 0x000fe20000f44270 */
[----:B------:R-:W-:Y:S02]  /*3810*/  BSSY B1, `(.L_x_83) ;  /* 0x0000005000017945 */ /* 0x000fe40003800000 */
[----:B------:R-:W-:-:S05]  /*3820*/  FFMA R5, R48, R23, R5 ;  /* 0x0000001730057223 */ /* 0x000fca0000000005 */
[----:B------:R1:W-:Y:S05]  /*3830*/  @P3 STG.E desc[UR50][R2.64+0xc0], R5 ;  /* 0x0000c00502003986 */ /* 0x0003ea000c101932 */
[----:B------:R-:W-:Y:S05]  /*3840*/  @!P2 BRA `(.L_x_84) ;  /* 0x000000000004a947 */ /* 0x000fea0003800000 */
[----:B------:R0:W5:Y:S02]  /*3850*/  LDG.E.LTC128B R25, desc[UR50][R6.64+0xc4] ;  /* 0x0000c43206197981 */ /* 0x000164000c1e1920 */
.L_x_84:
[----:B------:R-:W-:Y:S05]  /*3860*/  BSYNC B1 ;  /* 0x0000000000017941 */ /* 0x000fea0003800000 */
.L_x_83:
[----:B-----5:R-:W-:Y:S01]  /*3870*/  FMUL R12, R25, R22 ;  /* 0x00000016190c7220 */ /* 0x020fe20000400000 */
[----:B------:R-:W-:Y:S01]  /*3880*/  ISETP.GT.AND P0, PT, R4, 0x8, P0 ;  /* 0x000000080400780c */ /* 0x000fe20000704270 */
[----:B------:R-:W-:Y:S02]  /*3890*/  BSSY B1, `(.L_x_85) ;  /* 0x0000005000017945 */ /* 0x000fe40003800000 */
[----:B------:R-:W-:-:S05]  /*38a0*/  FFMA R49, R49, R23, R12 ;  /* 0x0000001731317223 */ /* 0x000fca000000000c */
[----:B------:R0:W-:Y:S05]  /*38b0*/  @P2 STG.E desc[UR50][R2.64+0xc4], R49 ;  /* 0x0000c43102002986 */ /* 0x0001ea000c101932 */
[----:B------:R-:W-:Y:S05]  /*38c0*/  @!P0 BRA `(.L_x_86) ;  /* 0x0000000000048947 */ /* 0x000fea0003800000 */
[----:B------:R0:W5:Y:S02]  /*38d0*/  LDG.E.LTC128B R25, desc[UR50][R8.64+0xc0] ;  /* 0x0000c03208197981 */ /* 0x000164000c1e1920 */
.L_x_86:
[----:B------:R-:W-:Y:S05]  /*38e0*/  BSYNC B1 ;  /* 0x0000000000017941 */ /* 0x000fea0003800000 */
.L_x_85:
        /* <DEDUP_REMOVED lines=8> */
.L_x_88:
[----:B------:R-:W-:Y:S05]  /*3970*/  BSYNC B1 ;  /* 0x0000000000017941 */ /* 0x000fea0003800000 */
.L_x_87:
        /* <DEDUP_REMOVED lines=8> */
.L_x_90:
[----:B------:R-:W-:Y:S05]  /*3a00*/  BSYNC B1 ;  /* 0x0000000000017941 */ /* 0x000fea0003800000 */
.L_x_89:
[----:B-1---5:R-:W-:Y:S01]  /*3a10*/  FMUL R5, R25, R22 ;  /* 0x0000001619057220 */ /* 0x022fe20000400000 */
[----:B------:R-:W-:Y:S01]  /*3a20*/  ISETP.GT.AND P1, PT, R4, RZ, P0 ;  /* 0x000000ff0400720c */ /* 0x000fe20000724270 */
[----:B------:R-:W-:Y:S02]  /*3a30*/  BSSY B1, `(.L_x_91) ;  /* 0x0000005000017945 */ /* 0x000fe40003800000 */
[----:B------:R-:W-:-:S05]  /*3a40*/  FFMA R5, R52, R23, R5 ;  /* 0x0000001734057223 */ /* 0x000fca0000000005 */
[----:B------:R1:W-:Y:S05]  /*3a50*/  @P3 STG.E desc[UR50][R2.64+0xe0], R5 ;  /* 0x0000e00502003986 */ /* 0x0003ea000c101932 */
[----:B------:R-:W-:Y:S05]  /*3a60*/  @!P1 BRA `(.L_x_92) ;  /* 0x0000000000049947 */ /* 0x000fea0003800000 */
[----:B------:R0:W5:Y:S02]  /*3a70*/  LDG.E.LTC128B R25, desc[UR50][R6.64+0xe4] ;  /* 0x0000e43206197981 */ /* 0x000164000c1e1920 */
.L_x_92:
[----:B------:R-:W-:Y:S05]  /*3a80*/  BSYNC B1 ;  /* 0x0000000000017941 */ /* 0x000fea0003800000 */
.L_x_91:
[----:B-----5:R-:W-:Y:S01]  /*3a90*/  FMUL R12, R25, R22 ;  /* 0x00000016190c7220 */ /* 0x020fe20000400000 */
[----:B------:R-:W-:Y:S01]  /*3aa0*/  ISETP.GT.AND P2, PT, R4, 0x8, P2 ;  /* 0x000000080400780c */ /* 0x000fe20001744270 */
[----:B------:R-:W-:Y:S02]  /*3ab0*/  BSSY B1, `(.L_x_93) ;  /* 0x0000005000017945 */ /* 0x000fe40003800000 */
[----:B------:R-:W-:-:S05]  /*3ac0*/  FFMA R53, R53, R23, R12 ;  /* 0x0000001735357223 */ /* 0x000fca000000000c */
[----:B------:R0:W-:Y:S05]  /*3ad0*/  @P1 STG.E desc[UR50][R2.64+0xe4], R53 ;  /* 0x0000e43502001986 */ /* 0x0001ea000c101932 */
[----:B------:R-:W-:Y:S05]  /*3ae0*/  @!P2 BRA `(.L_x_94) ;  /* 0x000000000004a947 */ /* 0x000fea0003800000 */
[----:B------:R0:W5:Y:S02]  /*3af0*/  LDG.E.LTC128B R25, desc[UR50][R8.64+0xe0] ;  /* 0x0000e03208197981 */ /* 0x000164000c1e1920 */
.L_x_94:
[----:B------:R-:W-:Y:S05]  /*3b00*/  BSYNC B1 ;  /* 0x0000000000017941 */ /* 0x000fea0003800000 */
.L_x_93:
        /* <DEDUP_REMOVED lines=8> */
.L_x_96:
[----:B------:R-:W-:Y:S05]  /*3b90*/  BSYNC B1 ;  /* 0x0000000000017941 */ /* 0x000fea0003800000 */
.L_x_95:
        /* <DEDUP_REMOVED lines=8> */
.L_x_98:
[----:B------:R-:W-:Y:S05]  /*3c20*/  BSYNC B1 ;  /* 0x0000000000017941 */ /* 0x000fea0003800000 */
.L_x_97:
[----:B-1---5:R-:W-:Y:S01]  /*3c30*/  FMUL R5, R25, R22 ;  /* 0x0000001619057220 */ /* 0x022fe20000400000 */
[----:B------:R-:W-:Y:S01]  /*3c40*/  ISETP.GT.AND P0, PT, R4, RZ, P2 ;  /* 0x000000ff0400720c */ /* 0x000fe20001704270 */
[----:B------:R-:W-:Y:S02]  /*3c50*/  BSSY B1, `(.L_x_99) ;  /* 0x0000005000017945 */ /* 0x000fe40003800000 */
[----:B------:R-:W-:-:S05]  /*3c60*/  FFMA R5, R56, R23, R5 ;  /* 0x0000001738057223 */ /* 0x000fca0000000005 */
[----:B------:R1:W-:Y:S05]  /*3c70*/  @P3 STG.E desc[UR50][R2.64+0x100], R5 ;  /* 0x0001000502003986 */ /* 0x0003ea000c101932 */
[----:B------:R-:W-:Y:S05]  /*3c80*/  @!P0 BRA `(.L_x_100) ;  /* 0x0000000000048947 */ /* 0x000fea0003800000 */
[----:B------:R0:W5:Y:S02]  /*3c90*/  LDG.E.LTC128B R25, desc[UR50][R6.64+0x104] ;  /* 0x0001043206197981 */ /* 0x000164000c1e1920 */
.L_x_100:
[----:B------:R-:W-:Y:S05]  /*3ca0*/  BSYNC B1 ;  /* 0x0000000000017941 */ /* 0x000fea0003800000 */
.L_x_99:
[----:B-----5:R-:W-:Y:S01]  /*3cb0*/  FMUL R12, R25, R22 ;  /* 0x00000016190c7220 */ /* 0x020fe20000400000 */
[----:B------:R-:W-:Y:S01]  /*3cc0*/  ISETP.GT.AND P1, PT, R4, 0x8, P1 ;  /* 0x000000080400780c */ /* 0x000fe20000f24270 */
[----:B------:R-:W-:Y:S02]  /*3cd0*/  BSSY B1, `(.L_x_101) ;  /* 0x0000005000017945 */ /* 0x000fe40003800000 */
[----:B------:R-:W-:-:S05]  /*3ce0*/  FFMA R57, R57, R23, R12 ;  /* 0x0000001739397223 */ /* 0x000fca000000000c */
[----:B------:R0:W-:Y:S05]  /*3cf0*/  @P0 STG.E desc[UR50][R2.64+0x104], R57 ;  /* 0x0001043902000986 */ /* 0x0001ea000c101932 */
[----:B------:R-:W-:Y:S05]  /*3d00*/  @!P1 BRA `(.L_x_102) ;  /* 0x0000000000049947 */ /* 0x000fea0003800000 */
[----:B------:R0:W5:Y:S02]  /*3d10*/  LDG.E.LTC128B R25, desc[UR50][R8.64+0x100] ;  /* 0x0001003208197981 */ /* 0x000164000c1e1920 */
.L_x_102:
[----:B------:R-:W-:Y:S05]  /*3d20*/  BSYNC B1 ;  /* 0x0000000000017941 */ /* 0x000fea0003800000 */
.L_x_101:
        /* <DEDUP_REMOVED lines=8> */
.L_x_104:
[----:B------:R-:W-:Y:S05]  /*3db0*/  BSYNC B1 ;  /* 0x0000000000017941 */ /* 0x000fea0003800000 */
.L_x_103:
        /* <DEDUP_REMOVED lines=8> */
.L_x_106:
[----:B------:R-:W-:Y:S05]  /*3e40*/  BSYNC B1 ;  /* 0x0000000000017941 */ /* 0x000fea0003800000 */
.L_x_105:
[----:B-1---5:R-:W-:Y:S01]  /*3e50*/  FMUL R5, R25, R22 ;  /* 0x0000001619057220 */ /* 0x022fe20000400000 */
[----:B------:R-:W-:Y:S01]  /*3e60*/  ISETP.GT.AND P2, PT, R4, RZ, P1 ;  /* 0x000000ff0400720c */ /* 0x000fe20000f44270 */
[----:B------:R-:W-:Y:S02]  /*3e70*/  BSSY B1, `(.L_x_107) ;  /* 0x0000005000017945 */ /* 0x000fe40003800000 */
[----:B------:R-:W-:-:S05]  /*3e80*/  FFMA R5, R60, R23, R5 ;  /* 0x000000173c057223 */ /* 0x000fca0000000005 */
[----:B------:R1:W-:Y:S05]  /*3e90*/  @P3 STG.E desc[UR50][R2.64+0x120], R5 ;  /* 0x0001200502003986 */ /* 0x0003ea000c101932 */
[----:B------:R-:W-:Y:S05]  /*3ea0*/  @!P2 BRA `(.L_x_108) ;  /* 0x000000000004a947 */ /* 0x000fea0003800000 */
[----:B------:R0:W5:Y:S02]  /*3eb0*/  LDG.E.LTC128B R25, desc[UR50][R6.64+0x124] ;  /* 0x0001243206197981 */ /* 0x000164000c1e1920 */
.L_x_108:
[----:B------:R-:W-:Y:S05]  /*3ec0*/  BSYNC B1 ;  /* 0x0000000000017941 */ /* 0x000fea0003800000 */
.L_x_107:
[----:B-----5:R-:W-:Y:S01]  /*3ed0*/  FMUL R12, R25, R22 ;  /* 0x00000016190c7220 */ /* 0x020fe20000400000 */
[----:B------:R-:W-:Y:S01]  /*3ee0*/  ISETP.GT.AND P0, PT, R4, 0x8, P0 ;  /* 0x000000080400780c */ /* 0x000fe20000704270 */
[----:B------:R-:W-:Y:S02]  /*3ef0*/  BSSY B1, `(.L_x_109) ;  /* 0x0000005000017945 */ /* 0x000fe40003800000 */
[----:B------:R-:W-:-:S05]  /*3f00*/  FFMA R61, R61, R23, R12 ;  /* 0x000000173d3d7223 */ /* 0x000fca000000000c */
[----:B------:R0:W-:Y:S05]  /*3f10*/  @P2 STG.E desc[UR50][R2.64+0x124], R61 ;  /* 0x0001243d02002986 */ /* 0x0001ea000c101932 */
[----:B------:R-:W-:Y:S05]  /*3f20*/  @!P0 BRA `(.L_x_110) ;  /* 0x0000000000048947 */ /* 0x000fea0003800000 */
[----:B------:R0:W5:Y:S02]  /*3f30*/  LDG.E.LTC128B R25, desc[UR50][R8.64+0x120] ;  /* 0x0001203208197981 */ /* 0x000164000c1e1920 */
.L_x_110:
[----:B------:R-:W-:Y:S05]  /*3f40*/  BSYNC B1 ;  /* 0x0000000000017941 */ /* 0x000fea0003800000 */
.L_x_109:
        /* <DEDUP_REMOVED lines=8> */
.L_x_112:
[----:B------:R-:W-:Y:S05]  /*3fd0*/  BSYNC B1 ;  /* 0x0000000000017941 */ /* 0x000fea0003800000 */
.L_x_111:
        /* <DEDUP_REMOVED lines=8> */
.L_x_114:
[----:B------:R-:W-:Y:S05]  /*4060*/  BSYNC B1 ;  /* 0x0000000000017941 */ /* 0x000fea0003800000 */
.L_x_113:
[----:B-1---5:R-:W-:Y:S01]  /*4070*/  FMUL R5, R25, R22 ;  /* 0x0000001619057220 */ /* 0x022fe20000400000 */
[----:B------:R-:W-:Y:S01]  /*4080*/  ISETP.GT.AND P1, PT, R4, RZ, P0 ;  /* 0x000000ff0400720c */ /* 0x000fe20000724270 */
[----:B------:R-:W-:Y:S02]  /*4090*/  BSSY B1, `(.L_x_115) ;  /* 0x0000005000017945 */ /* 0x000fe40003800000 */
[----:B------:R-:W-:-:S05]  /*40a0*/  FFMA R5, R64, R23, R5 ;  /* 0x0000001740057223 */ /* 0x000fca0000000005 */
[----:B------:R1:W-:Y:S05]  /*40b0*/  @P3 STG.E desc[UR50][R2.64+0x140], R5 ;  /* 0x0001400502003986 */ /* 0x0003ea000c101932 */
[----:B------:R-:W-:Y:S05]  /*40c0*/  @!P1 BRA `(.L_x_116) ;  /* 0x0000000000049947 */ /* 0x000fea0003800000 */
[----:B------:R0:W5:Y:S02]  /*40d0*/  LDG.E.LTC128B R25, desc[UR50][R6.64+0x144] ;  /* 0x0001443206197981 */ /* 0x000164000c1e1920 */
.L_x_116:
[----:B------:R-:W-:Y:S05]  /*40e0*/  BSYNC B1 ;  /* 0x0000000000017941 */ /* 0x000fea0003800000 */
.L_x_115:
[----:B-----5:R-:W-:Y:S01]  /*40f0*/  FMUL R12, R25, R22 ;  /* 0x00000016190c7220 */ /* 0x020fe20000400000 */
[----:B------:R-:W-:Y:S01]  /*4100*/  ISETP.GT.AND P2, PT, R4, 0x8, P2 ;  /* 0x000000080400780c */ /* 0x000fe20001744270 */
[----:B------:R-:W-:Y:S02]  /*4110*/  BSSY B1, `(.L_x_117) ;  /* 0x0000005000017945 */ /* 0x000fe40003800000 */
[----:B------:R-:W-:-:S05]  /*4120*/  FFMA R65, R65, R23, R12 ;  /* 0x0000001741417223 */ /* 0x000fca000000000c */
[----:B------:R0:W-:Y:S05]  /*4130*/  @P1 STG.E desc[UR50][R2.64+0x144], R65 ;  /* 0x0001444102001986 */ /* 0x0001ea000c101932 */
[----:B------:R-:W-:Y:S05]  /*4140*/  @!P2 BRA `(.L_x_118) ;  /* 0x000000000004a947 */ /* 0x000fea0003800000 */
[----:B------:R0:W5:Y:S02]  /*4150*/  LDG.E.LTC128B R25, desc[UR50][R8.64+0x140] ;  /* 0x0001403208197981 */ /* 0x000164000c1e1920 */
.L_x_118:
[----:B------:R-:W-:Y:S05]  /*4160*/  BSYNC B1 ;  /* 0x0000000000017941 */ /* 0x000fea0003800000 */
.L_x_117:
        /* <DEDUP_REMOVED lines=8> */
.L_x_120:
[----:B------:R-:W-:Y:S05]  /*41f0*/  BSYNC B1 ;  /* 0x0000000000017941 */ /* 0x000fea0003800000 */
.L_x_119:
        /* <DEDUP_REMOVED lines=8> */
.L_x_122:
[----:B------:R-:W-:Y:S05]  /*4280*/  BSYNC B1 ;  /* 0x0000000000017941 */ /* 0x000fea0003800000 */
.L_x_121:
[----:B-1---5:R-:W-:Y:S01]  /*4290*/  FMUL R5, R25, R22 ;  /* 0x0000001619057220 */ /* 0x022fe20000400000 */
[----:B------:R-:W-:Y:S01]  /*42a0*/  ISETP.GT.AND P0, PT, R4, RZ, P2 ;  /* 0x000000ff0400720c */ /* 0x000fe20001704270 */
[----:B------:R-:W-:Y:S02]  /*42b0*/  BSSY B1, `(.L_x_123) ;  /* 0x0000005000017945 */ /* 0x000fe40003800000 */
[----:B------:R-:W-:-:S05]  /*42c0*/  FFMA R5, R68, R23, R5 ;  /* 0x0000001744057223 */ /* 0x000fca0000000005 */
[----:B------:R1:W-:Y:S05]  /*42d0*/  @P3 STG.E desc[UR50][R2.64+0x160], R5 ;  /* 0x0001600502003986 */ /* 0x0003ea000c101932 */
[----:B------:R-:W-:Y:S05]  /*42e0*/  @!P0 BRA `(.L_x_124) ;  /* 0x0000000000048947 */ /* 0x000fea0003800000 */
[----:B------:R0:W5:Y:S02]  /*42f0*/  LDG.E.LTC128B R25, desc[UR50][R6.64+0x164] ;  /* 0x0001643206197981 */ /* 0x000164000c1e1920 */
.L_x_124:
[----:B------:R-:W-:Y:S05]  /*4300*/  BSYNC B1 ;  /* 0x0000000000017941 */ /* 0x000fea0003800000 */
.L_x_123:
[----:B-----5:R-:W-:Y:S01]  /*4310*/  FMUL R12, R25, R22 ;  /* 0x00000016190c7220 */ /* 0x020fe20000400000 */
[----:B------:R-:W-:Y:S01]  /*4320*/  ISETP.GT.AND P1, PT, R4, 0x8, P1 ;  /* 0x000000080400780c */ /* 0x000fe20000f24270 */
[----:B------:R-:W-:Y:S02]  /*4330*/  BSSY B1, `(.L_x_125) ;  /* 0x0000005000017945 */ /* 0x000fe40003800000 */
[----:B------:R-:W-:-:S05]  /*4340*/  FFMA R69, R69, R23, R12 ;  /* 0x0000001745457223 */ /* 0x000fca000000000c */
[----:B------:R0:W-:Y:S05]  /*4350*/  @P0 STG.E desc[UR50][R2.64+0x164], R69 ;  /* 0x0001644502000986 */ /* 0x0001ea000c101932 */
[----:B------:R-:W-:Y:S05]  /*4360*/  @!P1 BRA `(.L_x_126) ;  /* 0x0000000000049947 */ /* 0x000fea0003800000 */
[----:B------:R0:W5:Y:S02]  /*4370*/  LDG.E.LTC128B R25, desc[UR50][R8.64+0x160] ;  /* 0x0001603208197981 */ /* 0x000164000c1e1920 */
.L_x_126:
[----:B------:R-:W-:Y:S05]  /*4380*/  BSYNC B1 ;  /* 0x0000000000017941 */ /* 0x000fea0003800000 */
.L_x_125:
        /* <DEDUP_REMOVED lines=8> */
.L_x_128:
[----:B------:R-:W-:Y:S05]  /*4410*/  BSYNC B1 ;  /* 0x0000000000017941 */ /* 0x000fea0003800000 */
.L_x_127:
        /* <DEDUP_REMOVED lines=8> */
.L_x_130:
[----:B------:R-:W-:Y:S05]  /*44a0*/  BSYNC B1 ;  /* 0x0000000000017941 */ /* 0x000fea0003800000 */
.L_x_129:
[----:B-1---5:R-:W-:Y:S01]  /*44b0*/  FMUL R5, R25, R22 ;  /* 0x0000001619057220 */ /* 0x022fe20000400000 */
[----:B------:R-:W-:Y:S01]  /*44c0*/  ISETP.GT.AND P2, PT, R4, RZ, P1 ;  /* 0x000000ff0400720c */ /* 0x000fe20000f44270 */
[----:B------:R-:W-:Y:S02]  /*44d0*/  BSSY B1, `(.L_x_131) ;  /* 0x0000005000017945 */ /* 0x000fe40003800000 */
[----:B------:R-:W-:-:S05]  /*44e0*/  FFMA R5, R72, R23, R5 ;  /* 0x0000001748057223 */ /* 0x000fca0000000005 */
[----:B------:R1:W-:Y:S05]  /*44f0*/  @P3 STG.E desc[UR50][R2.64+0x180], R5 ;  /* 0x0001800502003986 */ /* 0x0003ea000c101932 */
[----:B------:R-:W-:Y:S05]  /*4500*/  @!P2 BRA `(.L_x_132) ;  /* 0x000000000004a947 */ /* 0x000fea0003800000 */
[----:B------:R0:W5:Y:S02]  /*4510*/  LDG.E.LTC128B R25, desc[UR50][R6.64+0x184] ;  /* 0x0001843206197981 */ /* 0x000164000c1e1920 */
.L_x_132:
[----:B------:R-:W-:Y:S05]  /*4520*/  BSYNC B1 ;  /* 0x0000000000017941 */ /* 0x000fea0003800000 */
.L_x_131:
[----:B-----5:R-:W-:Y:S01]  /*4530*/  FMUL R12, R25, R22 ;  /* 0x00000016190c7220 */ /* 0x020fe20000400000 */
[----:B------:R-:W-:Y:S01]  /*4540*/  ISETP.GT.AND P0, PT, R4, 0x8, P0 ;  /* 0x000000080400780c */ /* 0x000fe20000704270 */
[----:B------:R-:W-:Y:S02]  /*4550*/  BSSY B1, `(.L_x_133) ;  /* 0x0000005000017945 */ /* 0x000fe40003800000 */
[----:B------:R-:W-:-:S05]  /*4560*/  FFMA R73, R73, R23, R12 ;  /* 0x0000001749497223 */ /* 0x000fca000000000c */
[----:B------:R0:W-:Y:S05]  /*4570*/  @P2 STG.E desc[UR50][R2.64+0x184], R73 ;  /* 0x0001844902002986 */ /* 0x0001ea000c101932 */
[----:B------:R-:W-:Y:S05]  /*4580*/  @!P0 BRA `(.L_x_134) ;  /* 0x0000000000048947 */ /* 0x000fea0003800000 */
[----:B------:R0:W5:Y:S02]  /*4590*/  LDG.E.LTC128B R25, desc[UR50][R8.64+0x180] ;  /* 0x0001803208197981 */ /* 0x000164000c1e1920 */
.L_x_134:
[----:B------:R-:W-:Y:S05]  /*45a0*/  BSYNC B1 ;  /* 0x0000000000017941 */ /* 0x000fea0003800000 */
.L_x_133:
        /* <DEDUP_REMOVED lines=8> */
.L_x_136:
[----:B------:R-:W-:Y:S05]  /*4630*/  BSYNC B1 ;  /* 0x0000000000017941 */ /* 0x000fea0003800000 */
.L_x_135:
        /* <DEDUP_REMOVED lines=8> */
.L_x_138:
[----:B------:R-:W-:Y:S05]  /*46c0*/  BSYNC B1 ;  /* 0x0000000000017941 */ /* 0x000fea0003800000 */
.L_x_137:
[----:B-1---5:R-:W-:Y:S01]  /*46d0*/  FMUL R5, R25, R22 ;  /* 0x0000001619057220 */ /* 0x022fe20000400000 */
[----:B------:R-:W-:Y:S01]  /*46e0*/  ISETP.GT.AND P1, PT, R4, RZ, P0 ;  /* 0x000000ff0400720c */ /* 0x000fe20000724270 */
[----:B------:R-:W-:Y:S02]  /*46f0*/  BSSY B1, `(.L_x_139) ;  /* 0x0000005000017945 */ /* 0x000fe40003800000 */
[----:B------:R-:W-:-:S05]  /*4700*/  FFMA R5, R76, R23, R5 ;  /* 0x000000174c057223 */ /* 0x000fca0000000005 */
[----:B------:R1:W-:Y:S05]  /*4710*/  @P3 STG.E desc[UR50][R2.64+0x1a0], R5 ;  /* 0x0001a00502003986 */ /* 0x0003ea000c101932 */
[----:B------:R-:W-:Y:S05]  /*4720*/  @!P1 BRA `(.L_x_140) ;  /* 0x0000000000049947 */ /* 0x000fea0003800000 */
[----:B------:R0:W5:Y:S02]  /*4730*/  LDG.E.LTC128B R25, desc[UR50][R6.64+0x1a4] ;  /* 0x0001a43206197981 */ /* 0x000164000c1e1920 */
.L_x_140:
[----:B------:R-:W-:Y:S05]  /*4740*/  BSYNC B1 ;  /* 0x0000000000017941 */ /* 0x000fea0003800000 */
.L_x_139:
[----:B-----5:R-:W-:Y:S01]  /*4750*/  FMUL R12, R25, R22 ;  /* 0x00000016190c7220 */ /* 0x020fe20000400000 */
[----:B------:R-:W-:Y:S01]  /*4760*/  ISETP.GT.AND P2, PT, R4, 0x8, P2 ;  /* 0x000000080400780c */ /* 0x000fe20001744270 */
[----:B------:R-:W-:Y:S02]  /*4770*/  BSSY B1, `(.L_x_141) ;  /* 0x0000005000017945 */ /* 0x000fe40003800000 */
[----:B------:R-:W-:-:S05]  /*4780*/  FFMA R77, R77, R23, R12 ;  /* 0x000000174d4d7223 */ /* 0x000fca000000000c */
[----:B------:R0:W-:Y:S05]  /*4790*/  @P1 STG.E desc[UR50][R2.64+0x1a4], R77 ;  /* 0x0001a44d02001986 */ /* 0x0001ea000c101932 */
[----:B------:R-:W-:Y:S05]  /*47a0*/  @!P2 BRA `(.L_x_142) ;  /* 0x000000000004a947 */ /* 0x000fea0003800000 */
[----:B------:R0:W5:Y:S02]  /*47b0*/  LDG.E.LTC128B R25, desc[UR50][R8.64+0x1a0] ;  /* 0x0001a03208197981 */ /* 0x000164000c1e1920 */
.L_x_142:
[----:B------:R-:W-:Y:S05]  /*47c0*/  BSYNC B1 ;  /* 0x0000000000017941 */ /* 0x000fea0003800000 */
.L_x_141:
        /* <DEDUP_REMOVED lines=8> */
.L_x_144:
[----:B------:R-:W-:Y:S05]  /*4850*/  BSYNC B1 ;  /* 0x0000000000017941 */ /* 0x000fea0003800000 */
.L_x_143:
        /* <DEDUP_REMOVED lines=8> */
.L_x_146:
[----:B------:R-:W-:Y:S05]  /*48e0*/  BSYNC B1 ;  /* 0x0000000000017941 */ /* 0x000fea0003800000 */
.L_x_145:
[----:B-1---5:R-:W-:Y:S01]  /*48f0*/  FMUL R5, R25, R22 ;  /* 0x0000001619057220 */ /* 0x022fe20000400000 */
[----:B------:R-:W-:Y:S01]  /*4900*/  ISETP.GT.AND P0, PT, R4, RZ, P2 ;  /* 0x000000ff0400720c */ /* 0x000fe20001704270 */
[----:B------:R-:W-:Y:S02]  /*4910*/  BSSY B1, `(.L_x_147) ;  /* 0x0000005000017945 */ /* 0x000fe40003800000 */
[----:B------:R-:W-:-:S05]  /*4920*/  FFMA R5, R80, R23, R5 ;  /* 0x0000001750057223 */ /* 0x000fca0000000005 */
[----:B------:R1:W-:Y:S05]  /*4930*/  @P3 STG.E desc[UR50][R2.64+0x1c0], R5 ;  /* 0x0001c00502003986 */ /* 0x0003ea000c101932 */
[----:B------:R-:W-:Y:S05]  /*4940*/  @!P0 BRA `(.L_x_148) ;  /* 0x0000000000048947 */ /* 0x000fea0003800000 */
[----:B------:R0:W5:Y:S02]  /*4950*/  LDG.E.LTC128B R25, desc[UR50][R6.64+0x1c4] ;  /* 0x0001c43206197981 */ /* 0x000164000c1e1920 */
.L_x_148:
[----:B------:R-:W-:Y:S05]  /*4960*/  BSYNC B1 ;  /* 0x0000000000017941 */ /* 0x000fea0003800000 */
.L_x_147:
[----:B-----5:R-:W-:Y:S01]  /*4970*/  FMUL R12, R25, R22 ;  /* 0x00000016190c7220 */ /* 0x020fe20000400000 */
[----:B------:R-:W-:Y:S01]  /*4980*/  ISETP.GT.AND P1, PT, R4, 0x8, P1 ;  /* 0x000000080400780c */ /* 0x000fe20000f24270 */
[----:B------:R-:W-:Y:S02]  /*4990*/  BSSY B1, `(.L_x_149) ;  /* 0x0000005000017945 */ /* 0x000fe40003800000 */
[----:B------:R-:W-:-:S05]  /*49a0*/  FFMA R81, R81, R23, R12 ;  /* 0x0000001751517223 */ /* 0x000fca000000000c */
[----:B------:R0:W-:Y:S05]  /*49b0*/  @P0 STG.E desc[UR50][R2.64+0x1c4], R81 ;  /* 0x0001c45102000986 */ /* 0x0001ea000c101932 */
[----:B------:R-:W-:Y:S05]  /*49c0*/  @!P1 BRA `(.L_x_150) ;  /* 0x0000000000049947 */ /* 0x000fea0003800000 */
[----:B------:R0:W5:Y:S02]  /*49d0*/  LDG.E.LTC128B R25, desc[UR50][R8.64+0x1c0] ;  /* 0x0001c03208197981 */ /* 0x000164000c1e1920 */
.L_x_150:
[----:B------:R-:W-:Y:S05]  /*49e0*/  BSYNC B1 ;  /* 0x0000000000017941 */ /* 0x000fea0003800000 */
.L_x_149:
        /* <DEDUP_REMOVED lines=8> */
.L_x_152:
[----:B------:R-:W-:Y:S05]  /*4a70*/  BSYNC B1 ;  /* 0x0000000000017941 */ /* 0x000fea0003800000 */
.L_x_151:
        /* <DEDUP_REMOVED lines=8> */
.L_x_154:
[----:B------:R-:W-:Y:S05]  /*4b00*/  BSYNC B1 ;  /* 0x0000000000017941 */ /* 0x000fea0003800000 */
.L_x_153:
[----:B-1---5:R-:W-:Y:S01]  /*4b10*/  FMUL R5, R25, R22 ;  /* 0x0000001619057220 */ /* 0x022fe20000400000 */
[----:B------:R-:W-:Y:S01]  /*4b20*/  ISETP.GT.AND P2, PT, R4, RZ, P1 ;  /* 0x000000ff0400720c */ /* 0x000fe20000f44270 */
[----:B------:R-:W-:Y:S02]  /*4b30*/  BSSY B1, `(.L_x_155) ;  /* 0x0000005000017945 */ /* 0x000fe40003800000 */
[----:B------:R-:W-:-:S05]  /*4b40*/  FFMA R5, R84, R23, R5 ;  /* 0x0000001754057223 */ /* 0x000fca0000000005 */
[----:B------:R1:W-:Y:S05]  /*4b50*/  @P3 STG.E desc[UR50][R2.64+0x1e0], R5 ;  /* 0x0001e00502003986 */ /* 0x0003ea000c101932 */
[----:B------:R-:W-:Y:S05]  /*4b60*/  @!P2 BRA `(.L_x_156) ;  /* 0x000000000004a947 */ /* 0x000fea0003800000 */
[----:B------:R0:W5:Y:S02]  /*4b70*/  LDG.E.LTC128B R25, desc[UR50][R6.64+0x1e4] ;  /* 0x0001e43206197981 */ /* 0x000164000c1e1920 */
.L_x_156:
[----:B------:R-:W-:Y:S05]  /*4b80*/  BSYNC B1 ;  /* 0x0000000000017941 */ /* 0x000fea0003800000 */
.L_x_155:
[----:B-----5:R-:W-:Y:S01]  /*4b90*/  FMUL R12, R25, R22 ;  /* 0x00000016190c7220 */ /* 0x020fe20000400000 */
[----:B------:R-:W-:Y:S01]  /*4ba0*/  ISETP.GT.AND P0, PT, R4, 0x8, P0 ;  /* 0x000000080400780c */ /* 0x000fe20000704270 */
[----:B------:R-:W-:Y:S02]  /*4bb0*/  BSSY B1, `(.L_x_157) ;  /* 0x0000005000017945 */ /* 0x000fe40003800000 */
[----:B------:R-:W-:-:S05]  /*4bc0*/  FFMA R85, R85, R23, R12 ;  /* 0x0000001755557223 */ /* 0x000fca000000000c */
[----:B------:R0:W-:Y:S05]  /*4bd0*/  @P2 STG.E desc[UR50][R2.64+0x1e4], R85 ;  /* 0x0001e45502002986 */ /* 0x0001ea000c101932 */
[----:B------:R-:W-:Y:S05]  /*4be0*/  @!P0 BRA `(.L_x_158) ;  /* 0x0000000000048947 */ /* 0x000fea0003800000 */
[----:B------:R0:W5:Y:S02]  /*4bf0*/  LDG.E.LTC128B R25, desc[UR50][R8.64+0x1e0] ;  /* 0x0001e03208197981 */ /* 0x000164000c1e1920 */
.L_x_158:
[----:B------:R-:W-:Y:S05]  /*4c00*/  BSYNC B1 ;  /* 0x0000000000017941 */ /* 0x000fea0003800000 */
.L_x_157:
        /* <DEDUP_REMOVED lines=8> */
.L_x_160:
[----:B------:R-:W-:Y:S05]  /*4c90*/  BSYNC B1 ;  /* 0x0000000000017941 */ /* 0x000fea0003800000 */
.L_x_159:
        /* <DEDUP_REMOVED lines=8> */
.L_x_162:
[----:B------:R-:W-:Y:S05]  /*4d20*/  BSYNC B1 ;  /* 0x0000000000017941 */ /* 0x000fea0003800000 */
.L_x_161:
[----:B-1---5:R-:W-:Y:S01]  /*4d30*/  FMUL R5, R25, R22 ;  /* 0x0000001619057220 */ /* 0x022fe20000400000 */
[----:B------:R-:W-:Y:S01]  /*4d40*/  ISETP.GT.AND P1, PT, R4, RZ, P0 ;  /* 0x000000ff0400720c */ /* 0x000fe20000724270 */
[----:B------:R-:W-:Y:S02]  /*4d50*/  BSSY B1, `(.L_x_163) ;  /* 0x0000005000017945 */ /* 0x000fe40003800000 */
[----:B------:R-:W-:-:S05]  /*4d60*/  FFMA R5, R88, R23, R5 ;  /* 0x0000001758057223 */ /* 0x000fca0000000005 */
[----:B------:R1:W-:Y:S05]  /*4d70*/  @P3 STG.E desc[UR50][R2.64+0x200], R5 ;  /* 0x0002000502003986 */ /* 0x0003ea000c101932 */
[----:B------:R-:W-:Y:S05]  /*4d80*/  @!P1 BRA `(.L_x_164) ;  /* 0x0000000000049947 */ /* 0x000fea0003800000 */
[----:B------:R0:W5:Y:S02]  /*4d90*/  LDG.E.LTC128B R25, desc[UR50][R6.64+0x204] ;  /* 0x0002043206197981 */ /* 0x000164000c1e1920 */
.L_x_164:
[----:B------:R-:W-:Y:S05]  /*4da0*/  BSYNC B1 ;  /* 0x0000000000017941 */ /* 0x000fea0003800000 */
.L_x_163:
[----:B-----5:R-:W-:Y:S01]  /*4db0*/  FMUL R12, R25, R22 ;  /* 0x00000016190c7220 */ /* 0x020fe20000400000 */
[----:B------:R-:W-:Y:S01]  /*4dc0*/  ISETP.GT.AND P2, PT, R4, 0x8, P2 ;  /* 0x000000080400780c */ /* 0x000fe20001744270 */
[----:B------:R-:W-:Y:S02]  /*4dd0*/  BSSY B1, `(.L_x_165) ;  /* 0x0000005000017945 */ /* 0x000fe40003800000 */
[----:B------:R-:W-:-:S05]  /*4de0*/  FFMA R89, R89, R23, R12 ;  /* 0x0000001759597223 */ /* 0x000fca000000000c */
[----:B------:R0:W-:Y:S05]  /*4df0*/  @P1 STG.E desc[UR50][R2.64+0x204], R89 ;  /* 0x0002045902001986 */ /* 0x0001ea000c101932 */
[----:B------:R-:W-:Y:S05]  /*4e00*/  @!P2 BRA `(.L_x_166) ;  /* 0x000000000004a947 */ /* 0x000fea0003800000 */
[----:B------:R0:W5:Y:S02]  /*4e10*/  LDG.E.LTC128B R25, desc[UR50][R8.64+0x200] ;  /* 0x0002003208197981 */ /* 0x000164000c1e1920 */
.L_x_166:
[----:B------:R-:W-:Y:S05]  /*4e20*/  BSYNC B1 ;  /* 0x0000000000017941 */ /* 0x000fea0003800000 */
.L_x_165:
        /* <DEDUP_REMOVED lines=8> */
.L_x_168:
[----:B------:R-:W-:Y:S05]  /*4eb0*/  BSYNC B1 ;  /* 0x0000000000017941 */ /* 0x000fea0003800000 */
.L_x_167:
        /* <DEDUP_REMOVED lines=8> */
.L_x_170:
[----:B------:R-:W-:Y:S05]  /*4f40*/  BSYNC B1 ;  /* 0x0000000000017941 */ /* 0x000fea0003800000 */
.L_x_169:
[----:B-1---5:R-:W-:Y:S01]  /*4f50*/  FMUL R5, R25, R22 ;  /* 0x0000001619057220 */ /* 0x022fe20000400000 */
[----:B------:R-:W-:Y:S01]  /*4f60*/  ISETP.GT.AND P0, PT, R4, RZ, P2 ;  /* 0x000000ff0400720c */ /* 0x000fe20001704270 */
[----:B------:R-:W-:Y:S02]  /*4f70*/  BSSY B1, `(.L_x_171) ;  /* 0x0000005000017945 */ /* 0x000fe40003800000 */
[----:B------:R-:W-:-:S05]  /*4f80*/  FFMA R5, R92, R23, R5 ;  /* 0x000000175c057223 */ /* 0x000fca0000000005 */
[----:B------:R1:W-:Y:S05]  /*4f90*/  @P3 STG.E desc[UR50][R2.64+0x220], R5 ;  /* 0x0002200502003986 */ /* 0x0003ea000c101932 */
[----:B------:R-:W-:Y:S05]  /*4fa0*/  @!P0 BRA `(.L_x_172) ;  /* 0x0000000000048947 */ /* 0x000fea0003800000 */
[----:B------:R0:W5:Y:S02]  /*4fb0*/  LDG.E.LTC128B R25, desc[UR50][R6.64+0x224] ;  /* 0x0002243206197981 */ /* 0x000164000c1e1920 */
.L_x_172:
[----:B------:R-:W-:Y:S05]  /*4fc0*/  BSYNC B1 ;  /* 0x0000000000017941 */ /* 0x000fea0003800000 */
.L_x_171:
[----:B-----5:R-:W-:Y:S01]  /*4fd0*/  FMUL R12, R25, R22 ;  /* 0x00000016190c7220 */ /* 0x020fe20000400000 */
[----:B------:R-:W-:Y:S01]  /*4fe0*/  ISETP.GT.AND P1, PT, R4, 0x8, P1 ;  /* 0x000000080400780c */ /* 0x000fe20000f24270 */
[----:B------:R-:W-:Y:S02]  /*4ff0*/  BSSY B1, `(.L_x_173) ;  /* 0x0000005000017945 */ /* 0x000fe40003800000 */
[----:B------:R-:W-:-:S05]  /*5000*/  FFMA R93, R93, R23, R12 ;  /* 0x000000175d5d7223 */ /* 0x000fca000000000c */
[----:B------:R0:W-:Y:S05]  /*5010*/  @P0 STG.E desc[UR50][R2.64+0x224], R93 ;  /* 0x0002245d02000986 */ /* 0x0001ea000c101932 */
[----:B------:R-:W-:Y:S05]  /*5020*/  @!P1 BRA `(.L_x_174) ;  /* 0x0000000000049947 */ /* 0x000fea0003800000 */
[----:B------:R0:W5:Y:S02]  /*5030*/  LDG.E.LTC128B R25, desc[UR50][R8.64+0x220] ;  /* 0x0002203208197981 */ /* 0x000164000c1e1920 */
.L_x_174:
[----:B------:R-:W-:Y:S05]  /*5040*/  BSYNC B1 ;  /* 0x0000000000017941 */ /* 0x000fea0003800000 */
.L_x_173:
        /* <DEDUP_REMOVED lines=8> */
.L_x_176:
[----:B------:R-:W-:Y:S05]  /*50d0*/  BSYNC B1 ;  /* 0x0000000000017941 */ /* 0x000fea0003800000 */
.L_x_175:
        /* <DEDUP_REMOVED lines=8> */
.L_x_178:
[----:B------:R-:W-:Y:S05]  /*5160*/  BSYNC B1 ;  /* 0x0000000000017941 */ /* 0x000fea0003800000 */
.L_x_177:
[----:B-1---5:R-:W-:Y:S01]  /*5170*/  FMUL R5, R25, R22 ;  /* 0x0000001619057220 */ /* 0x022fe20000400000 */
[----:B------:R-:W-:Y:S01]  /*5180*/  ISETP.GT.AND P2, PT, R4, RZ, P1 ;  /* 0x000000ff0400720c */ /* 0x000fe20000f44270 */
[----:B------:R-:W-:Y:S02]  /*5190*/  BSSY B1, `(.L_x_179) ;  /* 0x0000005000017945 */ /* 0x000fe40003800000 */
[----:B------:R-:W-:-:S05]  /*51a0*/  FFMA R5, R96, R23, R5 ;  /* 0x0000001760057223 */ /* 0x000fca0000000005 */
[----:B------:R1:W-:Y:S05]  /*51b0*/  @P3 STG.E desc[UR50][R2.64+0x240], R5 ;  /* 0x0002400502003986 */ /* 0x0003ea000c101932 */
[----:B------:R-:W-:Y:S05]  /*51c0*/  @!P2 BRA `(.L_x_180) ;  /* 0x000000000004a947 */ /* 0x000fea0003800000 */
[----:B------:R0:W5:Y:S02]  /*51d0*/  LDG.E.LTC128B R25, desc[UR50][R6.64+0x244] ;  /* 0x0002443206197981 */ /* 0x000164000c1e1920 */
.L_x_180:
[----:B------:R-:W-:Y:S05]  /*51e0*/  BSYNC B1 ;  /* 0x0000000000017941 */ /* 0x000fea0003800000 */
.L_x_179:
[----:B-----5:R-:W-:Y:S01]  /*51f0*/  FMUL R12, R25, R22 ;  /* 0x00000016190c7220 */ /* 0x020fe20000400000 */
[----:B------:R-:W-:Y:S01]  /*5200*/  ISETP.GT.AND P0, PT, R4, 0x8, P0 ;  /* 0x000000080400780c */ /* 0x000fe20000704270 */
[----:B------:R-:W-:Y:S02]  /*5210*/  BSSY B1, `(.L_x_181) ;  /* 0x0000005000017945 */ /* 0x000fe40003800000 */
[----:B------:R-:W-:-:S05]  /*5220*/  FFMA R97, R97, R23, R12 ;  /* 0x0000001761617223 */ /* 0x000fca000000000c */
[----:B------:R0:W-:Y:S05]  /*5230*/  @P2 STG.E desc[UR50][R2.64+0x244], R97 ;  /* 0x0002446102002986 */ /* 0x0001ea000c101932 */
[----:B------:R-:W-:Y:S05]  /*5240*/  @!P0 BRA `(.L_x_182) ;  /* 0x0000000000048947 */ /* 0x000fea0003800000 */
[----:B------:R0:W5:Y:S02]  /*5250*/  LDG.E.LTC128B R25, desc[UR50][R8.64+0x240] ;  /* 0x0002403208197981 */ /* 0x000164000c1e1920 */
.L_x_182:
[----:B------:R-:W-:Y:S05]  /*5260*/  BSYNC B1 ;  /* 0x0000000000017941 */ /* 0x000fea0003800000 */
.L_x_181:
        /* <DEDUP_REMOVED lines=8> */
.L_x_184:
[----:B------:R-:W-:Y:S05]  /*52f0*/  BSYNC B1 ;  /* 0x0000000000017941 */ /* 0x000fea0003800000 */
.L_x_183:
        /* <DEDUP_REMOVED lines=8> */
.L_x_186:
[----:B------:R-:W-:Y:S05]  /*5380*/  BSYNC B1 ;  /* 0x0000000000017941 */ /* 0x000fea0003800000 */
.L_x_185:
[----:B-1---5:R-:W-:Y:S01]  /*5390*/  FMUL R5, R25, R22 ;  /* 0x0000001619057220 */ /* 0x022fe20000400000 */
[----:B------:R-:W-:Y:S01]  /*53a0*/  ISETP.GT.AND P1, PT, R4, RZ, P0 ;  /* 0x000000ff0400720c */ /* 0x000fe20000724270 */
[----:B------:R-:W-:Y:S02]  /*53b0*/  BSSY B1, `(.L_x_187) ;  /* 0x0000005000017945 */ /* 0x000fe40003800000 */
[----:B------:R-:W-:-:S05]  /*53c0*/  FFMA R5, R100, R23, R5 ;  /* 0x0000001764057223 */ /* 0x000fca0000000005 */
[----:B------:R1:W-:Y:S05]  /*53d0*/  @P3 STG.E desc[UR50][R2.64+0x260], R5 ;  /* 0x0002600502003986 */ /* 0x0003ea000c101932 */
[----:B------:R-:W-:Y:S05]  /*53e0*/  @!P1 BRA `(.L_x_188) ;  /* 0x0000000000049947 */ /* 0x000fea0003800000 */
[----:B------:R0:W5:Y:S02]  /*53f0*/  LDG.E.LTC128B R25, desc[UR50][R6.64+0x264] ;  /* 0x0002643206197981 */ /* 0x000164000c1e1920 */
.L_x_188:
[----:B------:R-:W-:Y:S05]  /*5400*/  BSYNC B1 ;  /* 0x0000000000017941 */ /* 0x000fea0003800000 */
.L_x_187:
[----:B-----5:R-:W-:Y:S01]  /*5410*/  FMUL R12, R25, R22 ;  /* 0x00000016190c7220 */ /* 0x020fe20000400000 */
[----:B------:R-:W-:Y:S01]  /*5420*/  ISETP.GT.AND P2, PT, R4, 0x8, P2 ;  /* 0x000000080400780c */ /* 0x000fe20001744270 */
[----:B------:R-:W-:Y:S02]  /*5430*/  BSSY B1, `(.L_x_189) ;  /* 0x0000005000017945 */ /* 0x000fe40003800000 */
[----:B------:R-:W-:-:S05]  /*5440*/  FFMA R101, R101, R23, R12 ;  /* 0x0000001765657223 */ /* 0x000fca000000000c */
[----:B------:R0:W-:Y:S05]  /*5450*/  @P1 STG.E desc[UR50][R2.64+0x264], R101 ;  /* 0x0002646502001986 */ /* 0x0001ea000c101932 */
[----:B------:R-:W-:Y:S05]  /*5460*/  @!P2 BRA `(.L_x_190) ;  /* 0x000000000004a947 */ /* 0x000fea0003800000 */
[----:B------:R0:W5:Y:S02]  /*5470*/  LDG.E.LTC128B R25, desc[UR50][R8.64+0x260] ;  /* 0x0002603208197981 */ /* 0x000164000c1e1920 */
.L_x_190:
[----:B------:R-:W-:Y:S05]  /*5480*/  BSYNC B1 ;  /* 0x0000000000017941 */ /* 0x000fea0003800000 */
.L_x_189:
        /* <DEDUP_REMOVED lines=8> */
.L_x_192:
[----:B------:R-:W-:Y:S05]  /*5510*/  BSYNC B1 ;  /* 0x0000000000017941 */ /* 0x000fea0003800000 */
.L_x_191:
        /* <DEDUP_REMOVED lines=8> */
.L_x_194:
[----:B------:R-:W-:Y:S05]  /*55a0*/  BSYNC B1 ;  /* 0x0000000000017941 */ /* 0x000fea0003800000 */
.L_x_193:
[----:B-1---5:R-:W-:Y:S01]  /*55b0*/  FMUL R5, R25, R22 ;  /* 0x0000001619057220 */ /* 0x022fe20000400000 */
[----:B------:R-:W-:Y:S01]  /*55c0*/  ISETP.GT.AND P0, PT, R4, RZ, P2 ;  /* 0x000000ff0400720c */ /* 0x000fe20001704270 */
[----:B------:R-:W-:Y:S02]  /*55d0*/  BSSY B1, `(.L_x_195) ;  /* 0x0000005000017945 */ /* 0x000fe40003800000 */
[----:B------:R-:W-:-:S05]  /*55e0*/  FFMA R5, R104, R23, R5 ;  /* 0x0000001768057223 */ /* 0x000fca0000000005 */
[----:B------:R1:W-:Y:S05]  /*55f0*/  @P3 STG.E desc[UR50][R2.64+0x280], R5 ;  /* 0x0002800502003986 */ /* 0x0003ea000c101932 */
[----:B------:R-:W-:Y:S05]  /*5600*/  @!P0 BRA `(.L_x_196) ;  /* 0x0000000000048947 */ /* 0x000fea0003800000 */
[----:B------:R0:W5:Y:S02]  /*5610*/  LDG.E.LTC128B R25, desc[UR50][R6.64+0x284] ;  /* 0x0002843206197981 */ /* 0x000164000c1e1920 */
.L_x_196:
[----:B------:R-:W-:Y:S05]  /*5620*/  BSYNC B1 ;  /* 0x0000000000017941 */ /* 0x000fea0003800000 */
.L_x_195:
[----:B-----5:R-:W-:Y:S01]  /*5630*/  FMUL R12, R25, R22 ;  /* 0x00000016190c7220 */ /* 0x020fe20000400000 */
[----:B------:R-:W-:Y:S01]  /*5640*/  ISETP.GT.AND P1, PT, R4, 0x8, P1 ;  /* 0x000000080400780c */ /* 0x000fe20000f24270 */
[----:B------:R-:W-:Y:S02]  /*5650*/  BSSY B1, `(.L_x_197) ;  /* 0x0000005000017945 */ /* 0x000fe40003800000 */
[----:B------:R-:W-:-:S05]  /*5660*/  FFMA R105, R105, R23, R12 ;  /* 0x0000001769697223 */ /* 0x000fca000000000c */
[----:B------:R0:W-:Y:S05]  /*5670*/  @P0 STG.E desc[UR50][R2.64+0x284], R105 ;  /* 0x0002846902000986 */ /* 0x0001ea000c101932 */
[----:B------:R-:W-:Y:S05]  /*5680*/  @!P1 BRA `(.L_x_198) ;  /* 0x0000000000049947 */ /* 0x000fea0003800000 */
[----:B------:R0:W5:Y:S02]  /*5690*/  LDG.E.LTC128B R25, desc[UR50][R8.64+0x280] ;  /* 0x0002803208197981 */ /* 0x000164000c1e1920 */
.L_x_198:
[----:B------:R-:W-:Y:S05]  /*56a0*/  BSYNC B1 ;  /* 0x0000000000017941 */ /* 0x000fea0003800000 */
.L_x_197:
        /* <DEDUP_REMOVED lines=8> */
.L_x_200:
[----:B------:R-:W-:Y:S05]  /*5730*/  BSYNC B1 ;  /* 0x0000000000017941 */ /* 0x000fea0003800000 */
.L_x_199:
        /* <DEDUP_REMOVED lines=8> */
.L_x_202:
[----:B------:R-:W-:Y:S05]  /*57c0*/  BSYNC B1 ;  /* 0x0000000000017941 */ /* 0x000fea0003800000 */
.L_x_201:
[----:B-1---5:R-:W-:Y:S01]  /*57d0*/  FMUL R5, R25, R22 ;  /* 0x0000001619057220 */ /* 0x022fe20000400000 */
[----:B------:R-:W-:Y:S01]  /*57e0*/  ISETP.GT.AND P2, PT, R4, RZ, P1 ;  /* 0x000000ff0400720c */ /* 0x000fe20000f44270 */
[----:B------:R-:W-:Y:S02]  /*57f0*/  BSSY B1, `(.L_x_203) ;  /* 0x0000005000017945 */ /* 0x000fe40003800000 */
[----:B------:R-:W-:-:S05]  /*5800*/  FFMA R5, R108, R23, R5 ;  /* 0x000000176c057223 */ /* 0x000fca0000000005 */
[----:B------:R1:W-:Y:S05]  /*5810*/  @P3 STG.E desc[UR50][R2.64+0x2a0], R5 ;  /* 0x0002a00502003986 */ /* 0x0003ea000c101932 */
[----:B------:R-:W-:Y:S05]  /*5820*/  @!P2 BRA `(.L_x_204) ;  /* 0x000000000004a947 */ /* 0x000fea0003800000 */
[----:B------:R0:W5:Y:S02]  /*5830*/  LDG.E.LTC128B R25, desc[UR50][R6.64+0x2a4] ;  /* 0x0002a43206197981 */ /* 0x000164000c1e1920 */
.L_x_204:
[----:B------:R-:W-:Y:S05]  /*5840*/  BSYNC B1 ;  /* 0x0000000000017941 */ /* 0x000fea0003800000 */
.L_x_203:
[----:B-----5:R-:W-:Y:S01]  /*5850*/  FMUL R12, R25, R22 ;  /* 0x00000016190c7220 */ /* 0x020fe20000400000 */
[----:B------:R-:W-:Y:S01]  /*5860*/  ISETP.GT.AND P0, PT, R4, 0x8, P0 ;  /* 0x000000080400780c */ /* 0x000fe20000704270 */
[----:B------:R-:W-:Y:S02]  /*5870*/  BSSY B1, `(.L_x_205) ;  /* 0x0000005000017945 */ /* 0x000fe40003800000 */
[----:B------:R-:W-:-:S05]  /*5880*/  FFMA R109, R109, R23, R12 ;  /* 0x000000176d6d7223 */ /* 0x000fca000000000c */
[----:B------:R0:W-:Y:S05]  /*5890*/  @P2 STG.E desc[UR50][R2.64+0x2a4], R109 ;  /* 0x0002a46d02002986 */ /* 0x0001ea000c101932 */
[----:B------:R-:W-:Y:S05]  /*58a0*/  @!P0 BRA `(.L_x_206) ;  /* 0x0000000000048947 */ /* 0x000fea0003800000 */
[----:B------:R0:W5:Y:S02]  /*58b0*/  LDG.E.LTC128B R25, desc[UR50][R8.64+0x2a0] ;  /* 0x0002a03208197981 */ /* 0x000164000c1e1920 */
.L_x_206:
[----:B------:R-:W-:Y:S05]  /*58c0*/  BSYNC B1 ;  /* 0x0000000000017941 */ /* 0x000fea0003800000 */
.L_x_205:
        /* <DEDUP_REMOVED lines=8> */
.L_x_208:
[----:B------:R-:W-:Y:S05]  /*5950*/  BSYNC B1 ;  /* 0x0000000000017941 */ /* 0x000fea0003800000 */
.L_x_207:
        /* <DEDUP_REMOVED lines=8> */
.L_x_210:
[----:B------:R-:W-:Y:S05]  /*59e0*/  BSYNC B1 ;  /* 0x0000000000017941 */ /* 0x000fea0003800000 */
.L_x_209:
[----:B-1---5:R-:W-:Y:S01]  /*59f0*/  FMUL R5, R25, R22 ;  /* 0x0000001619057220 */ /* 0x022fe20000400000 */
[----:B------:R-:W-:Y:S01]  /*5a00*/  ISETP.GT.AND P1, PT, R4, RZ, P0 ;  /* 0x000000ff0400720c */ /* 0x000fe20000724270 */
[----:B------:R-:W-:Y:S02]  /*5a10*/  BSSY B1, `(.L_x_211) ;  /* 0x0000005000017945 */ /* 0x000fe40003800000 */
[----:B------:R-:W-:-:S05]  /*5a20*/  FFMA R5, R112, R23, R5 ;  /* 0x0000001770057223 */ /* 0x000fca0000000005 */
[----:B------:R1:W-:Y:S05]  /*5a30*/  @P3 STG.E desc[UR50][R2.64+0x2c0], R5 ;  /* 0x0002c00502003986 */ /* 0x0003ea000c101932 */
[----:B------:R-:W-:Y:S05]  /*5a40*/  @!P1 BRA `(.L_x_212) ;  /* 0x0000000000049947 */ /* 0x000fea0003800000 */
[----:B------:R0:W5:Y:S02]  /*5a50*/  LDG.E.LTC128B R25, desc[UR50][R6.64+0x2c4] ;  /* 0x0002c43206197981 */ /* 0x000164000c1e1920 */
.L_x_212:
[----:B------:R-:W-:Y:S05]  /*5a60*/  BSYNC B1 ;  /* 0x0000000000017941 */ /* 0x000fea0003800000 */
.L_x_211:
[----:B-----5:R-:W-:Y:S01]  /*5a70*/  FMUL R12, R25, R22 ;  /* 0x00000016190c7220 */ /* 0x020fe20000400000 */
[----:B------:R-:W-:Y:S01]  /*5a80*/  ISETP.GT.AND P2, PT, R4, 0x8, P2 ;  /* 0x000000080400780c */ /* 0x000fe20001744270 */
[----:B------:R-:W-:Y:S02]  /*5a90*/  BSSY B1, `(.L_x_213) ;  /* 0x0000005000017945 */ /* 0x000fe40003800000 */
[----:B------:R-:W-:-:S05]  /*5aa0*/  FFMA R113, R113, R23, R12 ;  /* 0x0000001771717223 */ /* 0x000fca000000000c */
[----:B------:R0:W-:Y:S05]  /*5ab0*/  @P1 STG.E desc[UR50][R2.64+0x2c4], R113 ;  /* 0x0002c47102001986 */ /* 0x0001ea000c101932 */
[----:B------:R-:W-:Y:S05]  /*5ac0*/  @!P2 BRA `(.L_x_214) ;  /* 0x000000000004a947 */ /* 0x000fea0003800000 */
[----:B------:R0:W5:Y:S02]  /*5ad0*/  LDG.E.LTC128B R25, desc[UR50][R8.64+0x2c0] ;  /* 0x0002c03208197981 */ /* 0x000164000c1e1920 */
.L_x_214:
[----:B------:R-:W-:Y:S05]  /*5ae0*/  BSYNC B1 ;  /* 0x0000000000017941 */ /* 0x000fea0003800000 */
.L_x_213:
        /* <DEDUP_REMOVED lines=8> */
.L_x_216:
[----:B------:R-:W-:Y:S05]  /*5b70*/  BSYNC B1 ;  /* 0x0000000000017941 */ /* 0x000fea0003800000 */
.L_x_215:
        /* <DEDUP_REMOVED lines=8> */
.L_x_218:
[----:B------:R-:W-:Y:S05]  /*5c00*/  BSYNC B1 ;  /* 0x0000000000017941 */ /* 0x000fea0003800000 */
.L_x_217:
[----:B-1---5:R-:W-:Y:S01]  /*5c10*/  FMUL R5, R25, R22 ;  /* 0x0000001619057220 */ /* 0x022fe20000400000 */
[----:B------:R-:W-:Y:S01]  /*5c20*/  ISETP.GT.AND P0, PT, R4, RZ, P2 ;  /* 0x000000ff0400720c */ /* 0x000fe20001704270 */
[----:B------:R-:W-:Y:S02]  /*5c30*/  BSSY B1, `(.L_x_219) ;  /* 0x0000005000017945 */ /* 0x000fe40003800000 */
[----:B------:R-:W-:-:S05]  /*5c40*/  FFMA R5, R116, R23, R5 ;  /* 0x0000001774057223 */ /* 0x000fca0000000005 */
[----:B------:R1:W-:Y:S05]  /*5c50*/  @P3 STG.E desc[UR50][R2.64+0x2e0], R5 ;  /* 0x0002e00502003986 */ /* 0x0003ea000c101932 */
[----:B------:R-:W-:Y:S05]  /*5c60*/  @!P0 BRA `(.L_x_220) ;  /* 0x0000000000048947 */ /* 0x000fea0003800000 */
[----:B------:R0:W5:Y:S02]  /*5c70*/  LDG.E.LTC128B R25, desc[UR50][R6.64+0x2e4] ;  /* 0x0002e43206197981 */ /* 0x000164000c1e1920 */
.L_x_220:
[----:B------:R-:W-:Y:S05]  /*5c80*/  BSYNC B1 ;  /* 0x0000000000017941 */ /* 0x000fea0003800000 */
.L_x_219:
[----:B-----5:R-:W-:Y:S01]  /*5c90*/  FMUL R12, R25, R22 ;  /* 0x00000016190c7220 */ /* 0x020fe20000400000 */
[----:B------:R-:W-:Y:S01]  /*5ca0*/  ISETP.GT.AND P1, PT, R4, 0x8, P1 ;  /* 0x000000080400780c */ /* 0x000fe20000f24270 */
[----:B------:R-:W-:Y:S02]  /*5cb0*/  BSSY B1, `(.L_x_221) ;  /* 0x0000005000017945 */ /* 0x000fe40003800000 */
[----:B------:R-:W-:-:S05]  /*5cc0*/  FFMA R117, R117, R23, R12 ;  /* 0x0000001775757223 */ /* 0x000fca000000000c */
[----:B------:R0:W-:Y:S05]  /*5cd0*/  @P0 STG.E desc[UR50][R2.64+0x2e4], R117 ;  /* 0x0002e47502000986 */ /* 0x0001ea000c101932 */
[----:B------:R-:W-:Y:S05]  /*5ce0*/  @!P1 BRA `(.L_x_222) ;  /* 0x0000000000049947 */ /* 0x000fea0003800000 */
[----:B------:R0:W5:Y:S02]  /*5cf0*/  LDG.E.LTC128B R25, desc[UR50][R8.64+0x2e0] ;  /* 0x0002e03208197981 */ /* 0x000164000c1e1920 */
.L_x_222:
[----:B------:R-:W-:Y:S05]  /*5d00*/  BSYNC B1 ;  /* 0x0000000000017941 */ /* 0x000fea0003800000 */
.L_x_221:
        /* <DEDUP_REMOVED lines=8> */
.L_x_224:
[----:B------:R-:W-:Y:S05]  /*5d90*/  BSYNC B1 ;  /* 0x0000000000017941 */ /* 0x000fea0003800000 */
.L_x_223:
        /* <DEDUP_REMOVED lines=8> */
.L_x_226:
[----:B------:R-:W-:Y:S05]  /*5e20*/  BSYNC B1 ;  /* 0x0000000000017941 */ /* 0x000fea0003800000 */
.L_x_225:
[----:B-1---5:R-:W-:Y:S01]  /*5e30*/  FMUL R5, R25, R22 ;  /* 0x0000001619057220 */ /* 0x022fe20000400000 */
[----:B------:R-:W-:Y:S01]  /*5e40*/  ISETP.GT.AND P2, PT, R4, RZ, P1 ;  /* 0x000000ff0400720c */ /* 0x000fe20000f44270 */
[----:B------:R-:W-:Y:S02]  /*5e50*/  BSSY B1, `(.L_x_227) ;  /* 0x0000005000017945 */ /* 0x000fe40003800000 */
[----:B------:R-:W-:-:S05]  /*5e60*/  FFMA R5, R120, R23, R5 ;  /* 0x0000001778057223 */ /* 0x000fca0000000005 */
[----:B------:R1:W-:Y:S05]  /*5e70*/  @P3 STG.E desc[UR50][R2.64+0x300], R5 ;  /* 0x0003000502003986 */ /* 0x0003ea000c101932 */
[----:B------:R-:W-:Y:S05]  /*5e80*/  @!P2 BRA `(.L_x_228) ;  /* 0x000000000004a947 */ /* 0x000fea0003800000 */
[----:B------:R0:W5:Y:S02]  /*5e90*/  LDG.E.LTC128B R25, desc[UR50][R6.64+0x304] ;  /* 0x0003043206197981 */ /* 0x000164000c1e1920 */
.L_x_228:
[----:B------:R-:W-:Y:S05]  /*5ea0*/  BSYNC B1 ;  /* 0x0000000000017941 */ /* 0x000fea0003800000 */
.L_x_227:
[----:B-----5:R-:W-:Y:S01]  /*5eb0*/  FMUL R12, R25, R22 ;  /* 0x00000016190c7220 */ /* 0x020fe20000400000 */
[----:B------:R-:W-:Y:S01]  /*5ec0*/  ISETP.GT.AND P0, PT, R4, 0x8, P0 ;  /* 0x000000080400780c */ /* 0x000fe20000704270 */
[----:B------:R-:W-:Y:S02]  /*5ed0*/  BSSY B1, `(.L_x_229) ;  /* 0x0000005000017945 */ /* 0x000fe40003800000 */
[----:B------:R-:W-:-:S05]  /*5ee0*/  FFMA R121, R121, R23, R12 ;  /* 0x0000001779797223 */ /* 0x000fca000000000c */
[----:B------:R0:W-:Y:S05]  /*5ef0*/  @P2 STG.E desc[UR50][R2.64+0x304], R121 ;  /* 0x0003047902002986 */ /* 0x0001ea000c101932 */
[----:B------:R-:W-:Y:S05]  /*5f00*/  @!P0 BRA `(.L_x_230) ;  /* 0x0000000000048947 */ /* 0x000fea0003800000 */
[----:B------:R0:W5:Y:S02]  /*5f10*/  LDG.E.LTC128B R25, desc[UR50][R8.64+0x300] ;  /* 0x0003003208197981 */ /* 0x000164000c1e1920 */
.L_x_230:
[----:B------:R-:W-:Y:S05]  /*5f20*/  BSYNC B1 ;  /* 0x0000000000017941 */ /* 0x000fea0003800000 */
.L_x_229:
        /* <DEDUP_REMOVED lines=8> */
.L_x_232:
[----:B------:R-:W-:Y:S05]  /*5fb0*/  BSYNC B1 ;  /* 0x0000000000017941 */ /* 0x000fea0003800000 */
.L_x_231:
        /* <DEDUP_REMOVED lines=8> */
.L_x_234:
[----:B------:R-:W-:Y:S05]  /*6040*/  BSYNC B1 ;  /* 0x0000000000017941 */ /* 0x000fea0003800000 */
.L_x_233:
[----:B-1---5:R-:W-:Y:S01]  /*6050*/  FMUL R5, R25, R22 ;  /* 0x0000001619057220 */ /* 0x022fe20000400000 */
[----:B------:R-:W-:Y:S01]  /*6060*/  ISETP.GT.AND P1, PT, R4, RZ, P0 ;  /* 0x000000ff0400720c */ /* 0x000fe20000724270 */
[----:B------:R-:W-:Y:S02]  /*6070*/  BSSY B1, `(.L_x_235) ;  /* 0x0000005000017945 */ /* 0x000fe40003800000 */
[----:B------:R-:W-:-:S05]  /*6080*/  FFMA R5, R124, R23, R5 ;  /* 0x000000177c057223 */ /* 0x000fca0000000005 */
[----:B------:R1:W-:Y:S05]  /*6090*/  @P3 STG.E desc[UR50][R2.64+0x320], R5 ;  /* 0x0003200502003986 */ /* 0x0003ea000c101932 */
[----:B------:R-:W-:Y:S05]  /*60a0*/  @!P1 BRA `(.L_x_236) ;  /* 0x0000000000049947 */ /* 0x000fea0003800000 */
[----:B------:R0:W5:Y:S02]  /*60b0*/  LDG.E.LTC128B R25, desc[UR50][R6.64+0x324] ;  /* 0x0003243206197981 */ /* 0x000164000c1e1920 */
.L_x_236:
[----:B------:R-:W-:Y:S05]  /*60c0*/  BSYNC B1 ;  /* 0x0000000000017941 */ /* 0x000fea0003800000 */
.L_x_235:
[----:B-----5:R-:W-:Y:S01]  /*60d0*/  FMUL R12, R25, R22 ;  /* 0x00000016190c7220 */ /* 0x020fe20000400000 */
[----:B------:R-:W-:Y:S01]  /*60e0*/  ISETP.GT.AND P2, PT, R4, 0x8, P2 ;  /* 0x000000080400780c */ /* 0x000fe20001744270 */
[----:B------:R-:W-:Y:S02]  /*60f0*/  BSSY B1, `(.L_x_237) ;  /* 0x0000005000017945 */ /* 0x000fe40003800000 */
[----:B------:R-:W-:-:S05]  /*6100*/  FFMA R125, R125, R23, R12 ;  /* 0x000000177d7d7223 */ /* 0x000fca000000000c */
[----:B------:R0:W-:Y:S05]  /*6110*/  @P1 STG.E desc[UR50][R2.64+0x324], R125 ;  /* 0x0003247d02001986 */ /* 0x0001ea000c101932 */
[----:B------:R-:W-:Y:S05]  /*6120*/  @!P2 BRA `(.L_x_238) ;  /* 0x000000000004a947 */ /* 0x000fea0003800000 */
[----:B------:R0:W5:Y:S02]  /*6130*/  LDG.E.LTC128B R25, desc[UR50][R8.64+0x320] ;  /* 0x0003203208197981 */ /* 0x000164000c1e1920 */
.L_x_238:
[----:B------:R-:W-:Y:S05]  /*6140*/  BSYNC B1 ;  /* 0x0000000000017941 */ /* 0x000fea0003800000 */
.L_x_237:
        /* <DEDUP_REMOVED lines=8> */
.L_x_240:
[----:B------:R-:W-:Y:S05]  /*61d0*/  BSYNC B1 ;  /* 0x0000000000017941 */ /* 0x000fea0003800000 */
.L_x_239:
        /* <DEDUP_REMOVED lines=8> */
.L_x_242:
[----:B------:R-:W-:Y:S05]  /*6260*/  BSYNC B1 ;  /* 0x0000000000017941 */ /* 0x000fea0003800000 */
.L_x_241:
[----:B-1---5:R-:W-:Y:S01]  /*6270*/  FMUL R5, R25, R22 ;  /* 0x0000001619057220 */ /* 0x022fe20000400000 */
[----:B------:R-:W-:Y:S01]  /*6280*/  ISETP.GT.AND P0, PT, R4, RZ, P2 ;  /* 0x000000ff0400720c */ /* 0x000fe20001704270 */
[----:B------:R-:W-:Y:S02]  /*6290*/  BSSY B1, `(.L_x_243) ;  /* 0x0000005000017945 */ /* 0x000fe40003800000 */
[----:B------:R-:W-:-:S05]  /*62a0*/  FFMA R5, R128, R23, R5 ;  /* 0x0000001780057223 */ /* 0x000fca0000000005 */
[----:B------:R1:W-:Y:S05]  /*62b0*/  @P3 STG.E desc[UR50][R2.64+0x340], R5 ;  /* 0x0003400502003986 */ /* 0x0003ea000c101932 */
[----:B------:R-:W-:Y:S05]  /*62c0*/  @!P0 BRA `(.L_x_244) ;  /* 0x0000000000048947 */ /* 0x000fea0003800000 */
[----:B------:R0:W5:Y:S02]  /*62d0*/  LDG.E.LTC128B R25, desc[UR50][R6.64+0x344] ;  /* 0x0003443206197981 */ /* 0x000164000c1e1920 */
.L_x_244:
[----:B------:R-:W-:Y:S05]  /*62e0*/  BSYNC B1 ;  /* 0x0000000000017941 */ /* 0x000fea0003800000 */
.L_x_243:
[----:B-----5:R-:W-:Y:S01]  /*62f0*/  FMUL R12, R25, R22 ;  /* 0x00000016190c7220 */ /* 0x020fe20000400000 */
[----:B------:R-:W-:Y:S01]  /*6300*/  ISETP.GT.AND P1, PT, R4, 0x8, P1 ;  /* 0x000000080400780c */ /* 0x000fe20000f24270 */
[----:B------:R-:W-:Y:S02]  /*6310*/  BSSY B1, `(.L_x_245) ;  /* 0x0000005000017945 */ /* 0x000fe40003800000 */
[----:B------:R-:W-:-:S05]  /*6320*/  FFMA R129, R129, R23, R12 ;  /* 0x0000001781817223 */ /* 0x000fca000000000c */
[----:B------:R0:W-:Y:S05]  /*6330*/  @P0 STG.E desc[UR50][R2.64+0x344], R129 ;  /* 0x0003448102000986 */ /* 0x0001ea000c101932 */
[----:B------:R-:W-:Y:S05]  /*6340*/  @!P1 BRA `(.L_x_246) ;  /* 0x0000000000049947 */ /* 0x000fea0003800000 */
[----:B------:R0:W5:Y:S02]  /*6350*/  LDG.E.LTC128B R25, desc[UR50][R8.64+0x340] ;  /* 0x0003403208197981 */ /* 0x000164000c1e1920 */
.L_x_246:
[----:B------:R-:W-:Y:S05]  /*6360*/  BSYNC B1 ;  /* 0x0000000000017941 */ /* 0x000fea0003800000 */
.L_x_245:
        /* <DEDUP_REMOVED lines=8> */
.L_x_248:
[----:B------:R-:W-:Y:S05]  /*63f0*/  BSYNC B1 ;  /* 0x0000000000017941 */ /* 0x000fea0003800000 */
.L_x_247:
        /* <DEDUP_REMOVED lines=8> */
.L_x_250:
[----:B------:R-:W-:Y:S05]  /*6480*/  BSYNC B1 ;  /* 0x0000000000017941 */ /* 0x000fea0003800000 */
.L_x_249:
[----:B-1---5:R-:W-:Y:S01]  /*6490*/  FMUL R5, R25, R22 ;  /* 0x0000001619057220 */ /* 0x022fe20000400000 */
[----:B------:R-:W-:Y:S01]  /*64a0*/  ISETP.GT.AND P2, PT, R4, RZ, P1 ;  /* 0x000000ff0400720c */ /* 0x000fe20000f44270 */
[----:B------:R-:W-:Y:S02]  /*64b0*/  BSSY B1, `(.L_x_251) ;  /* 0x0000005000017945 */ /* 0x000fe40003800000 */
[----:B------:R-:W-:-:S05]  /*64c0*/  FFMA R5, R132, R23, R5 ;  /* 0x0000001784057223 */ /* 0x000fca0000000005 */
[----:B------:R1:W-:Y:S05]  /*64d0*/  @P3 STG.E desc[UR50][R2.64+0x360], R5 ;  /* 0x0003600502003986 */ /* 0x0003ea000c101932 */
[----:B------:R-:W-:Y:S05]  /*64e0*/  @!P2 BRA `(.L_x_252) ;  /* 0x000000000004a947 */ /* 0x000fea0003800000 */
[----:B------:R0:W5:Y:S02]  /*64f0*/  LDG.E.LTC128B R25, desc[UR50][R6.64+0x364] ;  /* 0x0003643206197981 */ /* 0x000164000c1e1920 */
.L_x_252:
[----:B------:R-:W-:Y:S05]  /*6500*/  BSYNC B1 ;  /* 0x0000000000017941 */ /* 0x000fea0003800000 */
.L_x_251:
[----:B-----5:R-:W-:Y:S01]  /*6510*/  FMUL R12, R25, R22 ;  /* 0x00000016190c7220 */ /* 0x020fe20000400000 */
[----:B------:R-:W-:Y:S01]  /*6520*/  ISETP.GT.AND P0, PT, R4, 0x8, P0 ;  /* 0x000000080400780c */ /* 0x000fe20000704270 */
[----:B------:R-:W-:Y:S02]  /*6530*/  BSSY B1, `(.L_x_253) ;  /* 0x0000005000017945 */ /* 0x000fe40003800000 */
[----:B------:R-:W-:-:S05]  /*6540*/  FFMA R133, R133, R23, R12 ;  /* 0x0000001785857223 */ /* 0x000fca000000000c */
[----:B------:R0:W-:Y:S05]  /*6550*/  @P2 STG.E desc[UR50][R2.64+0x364], R133 ;  /* 0x0003648502002986 */ /* 0x0001ea000c101932 */
[----:B------:R-:W-:Y:S05]  /*6560*/  @!P0 BRA `(.L_x_254) ;  /* 0x0000000000048947 */ /* 0x000fea0003800000 */
[----:B------:R0:W5:Y:S02]  /*6570*/  LDG.E.LTC128B R25, desc[UR50][R8.64+0x360] ;  /* 0x0003603208197981 */ /* 0x000164000c1e1920 */
.L_x_254:
[----:B------:R-:W-:Y:S05]  /*6580*/  BSYNC B1 ;  /* 0x0000000000017941 */ /* 0x000fea0003800000 */
.L_x_253:
        /* <DEDUP_REMOVED lines=8> */
.L_x_256:
[----:B------:R-:W-:Y:S05]  /*6610*/  BSYNC B1 ;  /* 0x0000000000017941 */ /* 0x000fea0003800000 */
.L_x_255:
        /* <DEDUP_REMOVED lines=8> */
.L_x_258:
[----:B------:R-:W-:Y:S05]  /*66a0*/  BSYNC B1 ;  /* 0x0000000000017941 */ /* 0x000fea0003800000 */
.L_x_257:
[----:B-1---5:R-:W-:Y:S01]  /*66b0*/  FMUL R5, R25, R22 ;  /* 0x0000001619057220 */ /* 0x022fe20000400000 */
[----:B------:R-:W-:Y:S01]  /*66c0*/  ISETP.GT.AND P1, PT, R4, RZ, P0 ;  /* 0x000000ff0400720c */ /* 0x000fe20000724270 */
[----:B------:R-:W-:Y:S02]  /*66d0*/  BSSY B1, `(.L_x_259) ;  /* 0x0000005000017945 */ /* 0x000fe40003800000 */
[----:B------:R-:W-:-:S05]  /*66e0*/  FFMA R5, R136, R23, R5 ;  /* 0x0000001788057223 */ /* 0x000fca0000000005 */
[----:B------:R1:W-:Y:S05]  /*66f0*/  @P3 STG.E desc[UR50][R2.64+0x380], R5 ;  /* 0x0003800502003986 */ /* 0x0003ea000c101932 */
[----:B------:R-:W-:Y:S05]  /*6700*/  @!P1 BRA `(.L_x_260) ;  /* 0x0000000000049947 */ /* 0x000fea0003800000 */
[----:B------:R0:W5:Y:S02]  /*6710*/  LDG.E.LTC128B R25, desc[UR50][R6.64+0x384] ;  /* 0x0003843206197981 */ /* 0x000164000c1e1920 */
.L_x_260:
[----:B------:R-:W-:Y:S05]  /*6720*/  BSYNC B1 ;  /* 0x0000000000017941 */ /* 0x000fea0003800000 */
.L_x_259:
[----:B-----5:R-:W-:Y:S01]  /*6730*/  FMUL R12, R25, R22 ;  /* 0x00000016190c7220 */ /* 0x020fe20000400000 */
[----:B------:R-:W-:Y:S01]  /*6740*/  ISETP.GT.AND P2, PT, R4, 0x8, P2 ;  /* 0x000000080400780c */ /* 0x000fe20001744270 */
[----:B------:R-:W-:Y:S02]  /*6750*/  BSSY B1, `(.L_x_261) ;  /* 0x0000005000017945 */ /* 0x000fe40003800000 */
[----:B------:R-:W-:-:S05]  /*6760*/  FFMA R137, R137, R23, R12 ;  /* 0x0000001789897223 */ /* 0x000fca000000000c */
[----:B------:R0:W-:Y:S05]  /*6770*/  @P1 STG.E desc[UR50][R2.64+0x384], R137 ;  /* 0x0003848902001986 */ /* 0x0001ea000c101932 */
[----:B------:R-:W-:Y:S05]  /*6780*/  @!P2 BRA `(.L_x_262) ;  /* 0x000000000004a947 */ /* 0x000fea0003800000 */
[----:B------:R0:W5:Y:S02]  /*6790*/  LDG.E.LTC128B R25, desc[UR50][R8.64+0x380] ;  /* 0x0003803208197981 */ /* 0x000164000c1e1920 */
.L_x_262:
[----:B------:R-:W-:Y:S05]  /*67a0*/  BSYNC B1 ;  /* 0x0000000000017941 */ /* 0x000fea0003800000 */
.L_x_261:
        /* <DEDUP_REMOVED lines=8> */
.L_x_264:
[----:B------:R-:W-:Y:S05]  /*6830*/  BSYNC B1 ;  /* 0x0000000000017941 */ /* 0x000fea0003800000 */
.L_x_263:
        /* <DEDUP_REMOVED lines=8> */
.L_x_266:
[----:B------:R-:W-:Y:S05]  /*68c0*/  BSYNC B1 ;  /* 0x0000000000017941 */ /* 0x000fea0003800000 */
.L_x_265:
[----:B-1---5:R-:W-:Y:S01]  /*68d0*/  FMUL R5, R25, R22 ;  /* 0x0000001619057220 */ /* 0x022fe20000400000 */
[----:B------:R-:W-:Y:S01]  /*68e0*/  ISETP.GT.AND P0, PT, R4, RZ, P2 ;  /* 0x000000ff0400720c */ /* 0x000fe20001704270 */
[----:B------:R-:W-:Y:S02]  /*68f0*/  BSSY B1, `(.L_x_267) ;  /* 0x0000005000017945 */ /* 0x000fe40003800000 */
[----:B------:R-:W-:-:S05]  /*6900*/  FFMA R5, R140, R23, R5 ;  /* 0x000000178c057223 */ /* 0x000fca0000000005 */
[----:B------:R1:W-:Y:S05]  /*6910*/  @P3 STG.E desc[UR50][R2.64+0x3a0], R5 ;  /* 0x0003a00502003986 */ /* 0x0003ea000c101932 */
[----:B------:R-:W-:Y:S05]  /*6920*/  @!P0 BRA `(.L_x_268) ;  /* 0x0000000000048947 */ /* 0x000fea0003800000 */
[----:B------:R0:W5:Y:S02]  /*6930*/  LDG.E.LTC128B R25, desc[UR50][R6.64+0x3a4] ;  /* 0x0003a43206197981 */ /* 0x000164000c1e1920 */
.L_x_268:
[----:B------:R-:W-:Y:S05]  /*6940*/  BSYNC B1 ;  /* 0x0000000000017941 */ /* 0x000fea0003800000 */
.L_x_267:
[----:B-----5:R-:W-:Y:S01]  /*6950*/  FMUL R12, R25, R22 ;  /* 0x00000016190c7220 */ /* 0x020fe20000400000 */
[----:B------:R-:W-:Y:S01]  /*6960*/  ISETP.GT.AND P1, PT, R4, 0x8, P1 ;  /* 0x000000080400780c */ /* 0x000fe20000f24270 */
[----:B------:R-:W-:Y:S02]  /*6970*/  BSSY B1, `(.L_x_269) ;  /* 0x0000005000017945 */ /* 0x000fe40003800000 */
[----:B------:R-:W-:-:S05]  /*6980*/  FFMA R141, R141, R23, R12 ;  /* 0x000000178d8d7223 */ /* 0x000fca000000000c */
[----:B------:R0:W-:Y:S05]  /*6990*/  @P0 STG.E desc[UR50][R2.64+0x3a4], R141 ;  /* 0x0003a48d02000986 */ /* 0x0001ea000c101932 */
[----:B------:R-:W-:Y:S05]  /*69a0*/  @!P1 BRA `(.L_x_270) ;  /* 0x0000000000049947 */ /* 0x000fea0003800000 */
[----:B------:R0:W5:Y:S02]  /*69b0*/  LDG.E.LTC128B R25, desc[UR50][R8.64+0x3a0] ;  /* 0x0003a03208197981 */ /* 0x000164000c1e1920 */
.L_x_270:
[----:B------:R-:W-:Y:S05]  /*69c0*/  BSYNC B1 ;  /* 0x0000000000017941 */ /* 0x000fea0003800000 */
.L_x_269:
        /* <DEDUP_REMOVED lines=8> */
.L_x_272:
[----:B------:R-:W-:Y:S05]  /*6a50*/  BSYNC B1 ;  /* 0x0000000000017941 */ /* 0x000fea0003800000 */
.L_x_271:
        /* <DEDUP_REMOVED lines=8> */
.L_x_274:
[----:B------:R-:W-:Y:S05]  /*6ae0*/  BSYNC B1 ;  /* 0x0000000000017941 */ /* 0x000fea0003800000 */
.L_x_273:
[----:B-1---5:R-:W-:Y:S01]  /*6af0*/  FMUL R5, R25, R22 ;  /* 0x0000001619057220 */ /* 0x022fe20000400000 */
[----:B------:R-:W-:Y:S01]  /*6b00*/  ISETP.GT.AND P2, PT, R4, RZ, P1 ;  /* 0x000000ff0400720c */ /* 0x000fe20000f44270 */
[----:B------:R-:W-:Y:S02]  /*6b10*/  BSSY B1, `(.L_x_275) ;  /* 0x0000005000017945 */ /* 0x000fe40003800000 */
[----:B------:R-:W-:-:S05]  /*6b20*/  FFMA R5, R144, R23, R5 ;  /* 0x0000001790057223 */ /* 0x000fca0000000005 */
[----:B------:R1:W-:Y:S05]  /*6b30*/  @P3 STG.E desc[UR50][R2.64+0x3c0], R5 ;  /* 0x0003c00502003986 */ /* 0x0003ea000c101932 */
[----:B------:R-:W-:Y:S05]  /*6b40*/  @!P2 BRA `(.L_x_276) ;  /* 0x000000000004a947 */ /* 0x000fea0003800000 */
[----:B------:R0:W5:Y:S02]  /*6b50*/  LDG.E.LTC128B R25, desc[UR50][R6.64+0x3c4] ;  /* 0x0003c43206197981 */ /* 0x000164000c1e1920 */
.L_x_276:
[----:B------:R-:W-:Y:S05]  /*6b60*/  BSYNC B1 ;  /* 0x0000000000017941 */ /* 0x000fea0003800000 */
.L_x_275:
[----:B-----5:R-:W-:Y:S01]  /*6b70*/  FMUL R12, R25, R22 ;  /* 0x00000016190c7220 */ /* 0x020fe20000400000 */
[----:B------:R-:W-:Y:S01]  /*6b80*/  ISETP.GT.AND P0, PT, R4, 0x8, P0 ;  /* 0x000000080400780c */ /* 0x000fe20000704270 */
[----:B------:R-:W-:Y:S02]  /*6b90*/  BSSY B1, `(.L_x_277) ;  /* 0x0000005000017945 */ /* 0x000fe40003800000 */
[----:B------:R-:W-:-:S05]  /*6ba0*/  FFMA R145, R145, R23, R12 ;  /* 0x0000001791917223 */ /* 0x000fca000000000c */
[----:B------:R0:W-:Y:S05]  /*6bb0*/  @P2 STG.E desc[UR50][R2.64+0x3c4], R145 ;  /* 0x0003c49102002986 */ /* 0x0001ea000c101932 */
[----:B------:R-:W-:Y:S05]  /*6bc0*/  @!P0 BRA `(.L_x_278) ;  /* 0x0000000000048947 */ /* 0x000fea0003800000 */
[----:B------:R0:W5:Y:S02]  /*6bd0*/  LDG.E.LTC128B R25, desc[UR50][R8.64+0x3c0] ;  /* 0x0003c03208197981 */ /* 0x000164000c1e1920 */
.L_x_278:
[----:B------:R-:W-:Y:S05]  /*6be0*/  BSYNC B1 ;  /* 0x0000000000017941 */ /* 0x000fea0003800000 */
.L_x_277:
        /* <DEDUP_REMOVED lines=8> */
.L_x_280:
[----:B------:R-:W-:Y:S05]  /*6c70*/  BSYNC B1 ;  /* 0x0000000000017941 */ /* 0x000fea0003800000 */
.L_x_279:
        /* <DEDUP_REMOVED lines=8> */
.L_x_282:
[----:B------:R-:W-:Y:S05]  /*6d00*/  BSYNC B1 ;  /* 0x0000000000017941 */ /* 0x000fea0003800000 */
.L_x_281:
[----:B-1---5:R-:W-:Y:S01]  /*6d10*/  FMUL R5, R25, R22 ;  /* 0x0000001619057220 */ /* 0x022fe20000400000 */
[----:B------:R-:W-:Y:S01]  /*6d20*/  ISETP.GT.AND P1, PT, R4, RZ, P0 ;  /* 0x000000ff0400720c */ /* 0x000fe20000724270 */
[----:B------:R-:W-:Y:S02]  /*6d30*/  BSSY B1, `(.L_x_283) ;  /* 0x0000005000017945 */ /* 0x000fe40003800000 */
[----:B------:R-:W-:-:S05]  /*6d40*/  FFMA R5, R148, R23, R5 ;  /* 0x0000001794057223 */ /* 0x000fca0000000005 */
[----:B------:R1:W-:Y:S05]  /*6d50*/  @P3 STG.E desc[UR50][R2.64+0x3e0], R5 ;  /* 0x0003e00502003986 */ /* 0x0003ea000c101932 */
[----:B------:R-:W-:Y:S05]  /*6d60*/  @!P1 BRA `(.L_x_284) ;  /* 0x0000000000049947 */ /* 0x000fea0003800000 */
[----:B------:R0:W5:Y:S02]  /*6d70*/  LDG.E.LTC128B R25, desc[UR50][R6.64+0x3e4] ;  /* 0x0003e43206197981 */ /* 0x000164000c1e1920 */
.L_x_284:
[----:B------:R-:W-:Y:S05]  /*6d80*/  BSYNC B1 ;  /* 0x0000000000017941 */ /* 0x000fea0003800000 */
.L_x_283:
[----:B-----5:R-:W-:Y:S01]  /*6d90*/  FMUL R0, R25, R22 ;  /* 0x0000001619007220 */ /* 0x020fe20000400000 */
[----:B------:R-:W-:Y:S01]  /*6da0*/  ISETP.GT.AND P2, PT, R4, 0x8, P2 ;  /* 0x000000080400780c */ /* 0x000fe20001744270 */
[----:B------:R-:W-:Y:S02]  /*6db0*/  BSSY B1, `(.L_x_285) ;  /* 0x0000005000017945 */ /* 0x000fe40003800000 */
[----:B------:R-:W-:-:S05]  /*6dc0*/  FFMA R149, R149, R23, R0 ;  /* 0x0000001795957223 */ /* 0x000fca0000000000 */
[----:B------:R0:W-:Y:S05]  /*6dd0*/  @P1 STG.E desc[UR50][R2.64+0x3e4], R149 ;  /* 0x0003e49502001986 */ /* 0x0001ea000c101932 */
[----:B------:R-:W-:Y:S05]  /*6de0*/  @!P2 BRA `(.L_x_286) ;  /* 0x000000000004a947 */ /* 0x000fea0003800000 */
[----:B------:R0:W5:Y:S02]  /*6df0*/  LDG.E.LTC128B R25, desc[UR50][R8.64+0x3e0] ;  /* 0x0003e03208197981 */ /* 0x000164000c1e1920 */
.L_x_286:
[----:B------:R-:W-:Y:S05]  /*6e00*/  BSYNC B1 ;  /* 0x0000000000017941 */ /* 0x000fea0003800000 */
.L_x_285:
[----:B01---5:R-:W-:Y:S01]  /*6e10*/  FMUL R3, R25, R22 ;  /* 0x0000001619037220 */ /* 0x023fe20000400000 */
[----:B------:R-:W-:Y:S01]  /*6e20*/  @P2 IMAD.MOV.U32 R2, RZ, RZ, R10 ;  /* 0x000000ffff022224 */ /* 0x000fe200078e000a */
[----:B------:R-:W-:Y:S01]  /*6e30*/  ISETP.GT.AND P0, PT, R4, 0x8, P0 ;  /* 0x000000080400780c */ /* 0x000fe20000704270 */
[----:B------:R-:W-:Y:S01]  /*6e40*/  BSSY B1, `(.L_x_287) ;  /* 0x0000006000017945 */ /* 0x000fe20003800000 */
[----:B------:R-:W-:Y:S01]  /*6e50*/  FFMA R5, R150, R23, R3 ;  /* 0x0000001796057223 */ /* 0x000fe20000000003 */
[----:B------:R-:W-:-:S05]  /*6e60*/  @P2 IMAD.MOV.U32 R3, RZ, RZ, R11 ;  /* 0x000000ffff032224 */ /* 0x000fca00078e000b */
[----:B------:R0:W-:Y:S05]  /*6e70*/  @P2 STG.E desc[UR50][R2.64+0x3e0], R5 ;  /* 0x0003e00502002986 */ /* 0x0001ea000c101932 */
[----:B------:R-:W-:Y:S05]  /*6e80*/  @!P0 BRA `(.L_x_288) ;  /* 0x0000000000048947 */ /* 0x000fea0003800000 */
[----:B------:R1:W5:Y:S02]  /*6e90*/  LDG.E.LTC128B R25, desc[UR50][R8.64+0x3e4] ;  /* 0x0003e43208197981 */ /* 0x000364000c1e1920 */
.L_x_288:
[----:B------:R-:W-:Y:S05]  /*6ea0*/  BSYNC B1 ;  /* 0x0000000000017941 */ /* 0x000fea0003800000 */
.L_x_287:
[----:B-----5:R-:W-:-:S04]  /*6eb0*/  FMUL R0, R25, R22 ;  /* 0x0000001619007220 */ /* 0x020fc80000400000 */
[----:B------:R-:W-:Y:S01]  /*6ec0*/  FFMA R151, R151, R23, R0 ;  /* 0x0000001797977223 */ /* 0x000fe20000000000 */
[----:B------:R-:W-:Y:S06]  /*6ed0*/  @!P0 BRA `(.L_x_289) ;  /* 0x0000001c00308947 */ /* 0x000fec0003800000 */
[----:B------:R0:W-:Y:S01]  /*6ee0*/  STG.E desc[UR50][R10.64+0x3e4], R151 ;  /* 0x0003e4970a007986 */ /* 0x0001e2000c101932 */
[----:B------:R-:W-:Y:S05]  /*6ef0*/  BRA `(.L_x_289) ;  /* 0x0000001c00287947 */ /* 0x000fea0003800000 */
.L_x_36:
[----:B------:R-:W-:Y:S01]  /*6f00*/  ISETP.GT.AND P3, PT, R0, 0x1, PT ;  /* 0x000000010000780c */ /* 0x000fe20003f64270 */
[----:B------:R-:W-:Y:S01]  /*6f10*/  ULDC.64 UR4, c[0x0][0x5c0] ;  /* 0x0001700000047ab9 */ /* 0x000fe20000000a00 */
[-C--:B------:R-:W-:Y:S01]  /*6f20*/  FMUL R5, R24, R23.reuse ;  /* 0x0000001718057220 */ /* 0x080fe20000400000 */
[----:B------:R-:W-:Y:S01]  /*6f30*/  LEA R2, P1, R172, UR4, 0x2 ;  /* 0x00000004ac027c11 */ /* 0x000fe2000f8210ff */
[-C--:B------:R-:W-:Y:S01]  /*6f40*/  FMUL R25, R25, R23.reuse ;  /* 0x0000001719197220 */ /* 0x080fe20000400000 */
[----:B------:R-:W-:Y:S01]  /*6f50*/  ISETP.GT.AND P2, PT, R4, RZ, P3 ;  /* 0x000000ff0400720c */ /* 0x000fe20001f44270 */
[-C--:B------:R-:W-:Y:S01]  /*6f60*/  FMUL R27, R27, R23.reuse ;  /* 0x000000171b1b7220 */ /* 0x080fe20000400000 */
[----:B------:R-:W-:Y:S01]  /*6f70*/  LEA.HI.X R3, R172, UR5, R177, 0x2, P1 ;  /* 0x00000005ac037c11 */ /* 0x000fe200088f14b1 */
[-C--:B------:R-:W-:Y:S01]  /*6f80*/  FMUL R9, R28, R23.reuse ;  /* 0x000000171c097220 */ /* 0x080fe20000400000 */
[----:B------:R-:W-:Y:S01]  /*6f90*/  ISETP.GT.AND P0, PT, R4, 0x8, P0 ;  /* 0x000000080400780c */ /* 0x000fe20000704270 */
[-C--:B------:R-:W-:Y:S01]  /*6fa0*/  FMUL R29, R29, R23.reuse ;  /* 0x000000171d1d7220 */ /* 0x080fe20000400000 */
[----:B------:R-:W-:Y:S01]  /*6fb0*/  ISETP.GT.AND P5, PT, R0, 0x8, PT ;  /* 0x000000080000780c */ /* 0x000fe20003fa4270 */
[----:B------:R0:W-:Y:S01]  /*6fc0*/  @P4 STG.E desc[UR50][R2.64], R5 ;  /* 0x0000000502004986 */ /* 0x0001e2000c101932 */
[C---:B------:R-:W-:Y:S01]  /*6fd0*/  SHF.L.U64.HI R11, R10.reuse, 0x5, R11 ;  /* 0x000000050a0b7819 */ /* 0x040fe2000001020b */
[-C--:B------:R-:W-:Y:S01]  /*6fe0*/  FMUL R31, R31, R23.reuse ;  /* 0x000000171f1f7220 */ /* 0x080fe20000400000 */
[----:B------:R-:W-:Y:S01]  /*6ff0*/  LEA R6, P1, R10, R2, 0x5 ;  /* 0x000000020a067211 */ /* 0x000fe200078228ff */
[-C--:B------:R-:W-:Y:S01]  /*7000*/  FMUL R33, R33, R23.reuse ;  /* 0x0000001721217220 */ /* 0x080fe20000400000 */
[----:B------:R-:W-:Y:S01]  /*7010*/  ISETP.GT.AND P3, PT, R4, 0x8, P3 ;  /* 0x000000080400780c */ /* 0x000fe20001f64270 */
[----:B------:R-:W-:Y:S01]  /*7020*/  @P2 STG.E desc[UR50][R2.64+0x4], R25 ;  /* 0x0000041902002986 */ /* 0x000fe2000c101932 */
[----:B------:R-:W-:Y:S01]  /*7030*/  ISETP.GT.AND P4, PT, R0, 0x9, PT ;  /* 0x000000090000780c */ /* 0x000fe20003f84270 */
[----:B------:R-:W-:Y:S01]  /*7040*/  IMAD.X R7, R11, 0x1, R3, P1 ;  /* 0x000000010b077824 */ /* 0x000fe200008e0603 */
[C---:B------:R-:W-:Y:S01]  /*7050*/  ISETP.GT.AND P2, PT, R4.reuse, RZ, P5 ;  /* 0x000000ff0400720c */ /* 0x040fe20002f44270 */
[-C--:B------:R-:W-:Y:S01]  /*7060*/  FMUL R35, R35, R23.reuse ;  /* 0x0000001723237220 */ /* 0x080fe20000400000 */
[----:B------:R-:W-:Y:S01]  /*7070*/  ISETP.GT.AND P1, PT, R4, RZ, P4 ;  /* 0x000000ff0400720c */ /* 0x000fe20002724270 */
[-C--:B0-----:R-:W-:Y:S01]  /*7080*/  FMUL R5, R26, R23.reuse ;  /* 0x000000171a057220 */ /* 0x081fe20000400000 */
[C---:B------:R-:W-:Y:S01]  /*7090*/  ISETP.GT.AND P4, PT, R4.reuse, 0x8, P4 ;  /* 0x000000080400780c */ /* 0x040fe20002784270 */
[-C--:B------:R-:W-:Y:S01]  /*70a0*/  FMUL R37, R37, R23.reuse ;  /* 0x0000001725257220 */ /* 0x080fe20000400000 */
[-C--:B------:R-:W-:Y:S01]  /*70b0*/  FMUL R39, R39, R23.reuse ;  /* 0x0000001727277220 */ /* 0x080fe20000400000 */
[-C--:B------:R-:W-:Y:S01]  /*70c0*/  FMUL R41, R41, R23.reuse ;  /* 0x0000001729297220 */ /* 0x080fe20000400000 */
[----:B------:R0:W-:Y:S01]  /*70d0*/  @P0 STG.E desc[UR50][R6.64], R5 ;  /* 0x0000000506000986 */ /* 0x0001e2000c101932 */
[----:B------:R-:W-:Y:S01]  /*70e0*/  ISETP.GT.AND P0, PT, R4, 0x8, P5 ;  /* 0x000000080400780c */ /* 0x000fe20002f04270 */
[-C--:B------:R-:W-:Y:S01]  /*70f0*/  FMUL R43, R43, R23.reuse ;  /* 0x000000172b2b7220 */ /* 0x080fe20000400000 */
[C---:B------:R-:W-:Y:S01]  /*7100*/  ISETP.GT.AND P5, PT, R0.reuse, 0x10, PT ;  /* 0x000000100000780c */ /* 0x040fe20003fa4270 */
[----:B------:R-:W-:Y:S01]  /*7110*/  @P3 STG.E desc[UR50][R6.64+0x4], R27 ;  /* 0x0000041b06003986 */ /* 0x000fe2000c101932 */
[----:B------:R-:W-:Y:S01]  /*7120*/  ISETP.GT.AND P3, PT, R0, 0x11, PT ;  /* 0x000000110000780c */ /* 0x000fe20003f64270 */
[-C--:B------:R-:W-:Y:S01]  /*7130*/  FMUL R45, R45, R23.reuse ;  /* 0x000000172d2d7220 */ /* 0x080fe20000400000 */
[-C--:B------:R-:W-:Y:S01]  /*7140*/  FMUL R47, R47, R23.reuse ;  /* 0x000000172f2f7220 */ /* 0x080fe20000400000 */
[----:B------:R1:W-:Y:S01]  /*7150*/  @P2 STG.E desc[UR50][R2.64+0x20], R9 ;  /* 0x0000200902002986 */ /* 0x0003e2000c101932 */
[----:B------:R-:W-:Y:S01]  /*7160*/  ISETP.GT.AND P2, PT, R4, RZ, P5 ;  /* 0x000000ff0400720c */ /* 0x000fe20002f44270 */
[-C--:B------:R-:W-:Y:S01]  /*7170*/  FMUL R49, R49, R23.reuse ;  /* 0x0000001731317220 */ /* 0x080fe20000400000 */
[-C--:B------:R-:W-:Y:S01]  /*7180*/  FMUL R51, R51, R23.reuse ;  /* 0x0000001733337220 */ /* 0x080fe20000400000 */
[----:B------:R-:W-:Y:S01]  /*7190*/  @P1 STG.E desc[UR50][R2.64+0x24], R29 ;  /* 0x0000241d02001986 */ /* 0x000fe2000c101932 */
[-C--:B0-----:R-:W-:Y:S01]  /*71a0*/  FMUL R5, R30, R23.reuse ;  /* 0x000000171e057220 */ /* 0x081fe20000400000 */
[C---:B------:R-:W-:Y:S01]  /*71b0*/  ISETP.GT.AND P1, PT, R4.reuse, RZ, P3 ;  /* 0x000000ff0400720c */ /* 0x040fe20001f24270 */
[-C--:B------:R-:W-:Y:S01]  /*71c0*/  FMUL R53, R53, R23.reuse ;  /* 0x0000001735357220 */ /* 0x080fe20000400000 */
[C---:B------:R-:W-:Y:S01]  /*71d0*/  ISETP.GT.AND P3, PT, R4.reuse, 0x8, P3 ;  /* 0x000000080400780c */ /* 0x040fe20001f64270 */
[-C--:B------:R-:W-:Y:S01]  /*71e0*/  FMUL R55, R55, R23.reuse ;  /* 0x0000001737377220 */ /* 0x080fe20000400000 */
[----:B------:R0:W-:Y:S01]  /*71f0*/  @P0 STG.E desc[UR50][R6.64+0x20], R5 ;  /* 0x0000200506000986 */ /* 0x0001e2000c101932 */
[----:B------:R-:W-:Y:S01]  /*7200*/  ISETP.GT.AND P0, PT, R4, 0x8, P5 ;  /* 0x000000080400780c */ /* 0x000fe20002f04270 */
[-C--:B-1----:R-:W-:Y:S01]  /*7210*/  FMUL R9, R32, R23.reuse ;  /* 0x0000001720097220 */ /* 0x082fe20000400000 */
        /* <DEDUP_REMOVED lines=148> */
[----:B------:R-:W-:Y:S01]  /*7b60*/  FMUL R151, R151, R23 ;  /* 0x0000001797977220 */ /* 0x000fe20000400000 */
[----:B------:R1:W-:Y:S01]  /*7b70*/  @P2 STG.E desc[UR50][R2.64+0x140], R9 ;  /* 0x0001400902002986 */ /* 0x0003e2000c101932 */
[----:B------:R-:W-:-:S03]  /*7b80*/  ISETP.GT.AND P2, PT, R4, RZ, P5 ;  /* 0x000000ff0400720c */ /* 0x000fc60002f44270 */
[----:B------:R-:W-:Y:S01]  /*7b90*/  @P1 STG.E desc[UR50][R2.64+0x144], R65 ;  /* 0x0001444102001986 */ /* 0x000fe2000c101932 */
[-C--:B0-----:R-:W-:Y:S01]  /*7ba0*/  FMUL R5, R66, R23.reuse ;  /* 0x0000001742057220 */ /* 0x081fe20000400000 */
[C---:B------:R-:W-:Y:S02]  /*7bb0*/  ISETP.GT.AND P1, PT, R4.reuse, RZ, P4 ;  /* 0x000000ff0400720c */ /* 0x040fe40002724270 */
[C---:B------:R-:W-:Y:S02]  /*7bc0*/  ISETP.GT.AND P4, PT, R4.reuse, 0x8, P4 ;  /* 0x000000080400780c */ /* 0x040fe40002784270 */
[----:B------:R0:W-:Y:S01]  /*7bd0*/  @P0 STG.E desc[UR50][R6.64+0x140], R5 ;  /* 0x0001400506000986 */ /* 0x0001e2000c101932 */
[----:B------:R-:W-:Y:S01]  /*7be0*/  ISETP.GT.AND P0, PT, R4, 0x8, P5 ;  /* 0x000000080400780c */ /* 0x000fe20002f04270 */
[----:B-1----:R-:W-:Y:S01]  /*7bf0*/  FMUL R9, R68, R23 ;  /* 0x0000001744097220 */ /* 0x002fe20000400000 */
[C---:B------:R-:W-:Y:S01]  /*7c00*/  ISETP.GT.AND P5, PT, R0.reuse, 0x60, PT ;  /* 0x000000600000780c */ /* 0x040fe20003fa4270 */
[----:B------:R-:W-:Y:S01]  /*7c10*/  @P3 STG.E desc[UR50][R6.64+0x144], R67 ;  /* 0x0001444306003986 */ /* 0x000fe2000c101932 */
[----:B------:R-:W-:-:S03]  /*7c20*/  ISETP.GT.AND P3, PT, R0, 0x61, PT ;  /* 0x000000610000780c */ /* 0x000fc60003f64270 */
        /* <DEDUP_REMOVED lines=87> */
[----:B------:R-:W-:Y:S01]  /*81a0*/  ISETP.GT.AND P1, PT, R4, RZ, P4 ;  /* 0x000000ff0400720c */ /* 0x000fe20002724270 */
[----:B0-----:R-:W-:Y:S01]  /*81b0*/  FMUL R5, R98, R23 ;  /* 0x0000001762057220 */ /* 0x001fe20000400000 */
[----:B------:R-:W-:-:S04]  /*81c0*/  ISETP.GT.AND P4, PT, R4, 0x8, P4 ;  /* 0x000000080400780c */ /* 0x000fc80002784270 */
[----:B------:R0:W-:Y:S01]  /*81d0*/  @P0 STG.E desc[UR50][R6.64+0x240], R5 ;  /* 0x0002400506000986 */ /* 0x0001e2000c101932 */
[----:B-1----:R-:W-:Y:S01]  /*81e0*/  FMUL R9, R100, R23 ;  /* 0x0000001764097220 */ /* 0x002fe20000400000 */
[----:B------:R-:W-:Y:S02]  /*81f0*/  ISETP.GT.AND P0, PT, R4, 0x8, P5 ;  /* 0x000000080400780c */ /* 0x000fe40002f04270 */
[----:B------:R-:W-:Y:S01]  /*8200*/  @P3 STG.E desc[UR50][R6.64+0x244], R99 ;  /* 0x0002446306003986 */ /* 0x000fe2000c101932 */
[----:B------:R-:W-:-:S03]  /*8210*/  ISETP.GT.AND P5, PT, R0, 0xa0, PT ;  /* 0x000000a00000780c */ /* 0x000fc60003fa4270 */
[----:B------:R1:W-:Y:S01]  /*8220*/  @P2 STG.E desc[UR50][R2.64+0x260], R9 ;  /* 0x0002600902002986 */ /* 0x0003e2000c101932 */
[----:B------:R-:W-:Y:S02]  /*8230*/  ISETP.GT.AND P2, PT, R0, 0xa1, PT ;  /* 0x000000a10000780c */ /* 0x000fe40003f44270 */
[C---:B------:R-:W-:Y:S01]  /*8240*/  ISETP.GT.AND P3, PT, R4.reuse, RZ, P5 ;  /* 0x000000ff0400720c */ /* 0x040fe20002f64270 */
[----:B------:R-:W-:Y:S01]  /*8250*/  @P1 STG.E desc[UR50][R2.64+0x264], R101 ;  /* 0x0002646502001986 */ /* 0x000fe2000c101932 */
[----:B------:R-:W-:Y:S01]  /*8260*/  ISETP.GT.AND P1, PT, R4, RZ, P2 ;  /* 0x000000ff0400720c */ /* 0x000fe20001724270 */
[----:B0-----:R-:W-:Y:S01]  /*8270*/  FMUL R5, R102, R23 ;  /* 0x0000001766057220 */ /* 0x001fe20000400000 */
[----:B------:R-:W-:-:S04]  /*8280*/  ISETP.GT.AND P2, PT, R4, 0x8, P2 ;  /* 0x000000080400780c */ /* 0x000fc80001744270 */
[----:B------:R0:W-:Y:S01]  /*8290*/  @P0 STG.E desc[UR50][R6.64+0x260], R5 ;  /* 0x0002600506000986 */ /* 0x0001e2000c101932 */
[----:B-1----:R-:W-:Y:S01]  /*82a0*/  FMUL R9, R104, R23 ;  /* 0x0000001768097220 */ /* 0x002fe20000400000 */
[----:B------:R-:W-:Y:S02]  /*82b0*/  ISETP.GT.AND P0, PT, R4, 0x8, P5 ;  /* 0x000000080400780c */ /* 0x000fe40002f04270 */
[----:B------:R-:W-:Y:S04]  /*82c0*/  @P4 STG.E desc[UR50][R6.64+0x264], R103 ;  /* 0x0002646706004986 */ /* 0x000fe8000c101932 */
[----:B------:R1:W-:Y:S01]  /*82d0*/  @P3 STG.E desc[UR50][R2.64+0x280], R9 ;  /* 0x0002800902003986 */ /* 0x0003e2000c101932 */
[----:B------:R-:W-:-:S03]  /*82e0*/  ISETP.GT.AND P3, PT, R0, 0xa8, PT ;  /* 0x000000a80000780c */ /* 0x000fc60003f64270 */
[----:B------:R-:W-:Y:S01]  /*82f0*/  @P1 STG.E desc[UR50][R2.64+0x284], R105 ;  /* 0x0002846902001986 */ /* 0x000fe2000c101932 */
[----:B------:R-:W-:Y:S01]  /*8300*/  ISETP.GT.AND P1, PT, R0, 0xa9, PT ;  /* 0x000000a90000780c */ /* 0x000fe20003f24270 */
[-C--:B0-----:R-:W-:Y:S01]  /*8310*/  FMUL R5, R106, R23.reuse ;  /* 0x000000176a057220 */ /* 0x081fe20000400000 */
[C---:B------:R-:W-:Y:S02]  /*8320*/  ISETP.GT.AND P5, PT, R4.reuse, RZ, P3 ;  /* 0x000000ff0400720c */ /* 0x040fe40001fa4270 */
[----:B------:R-:W-:Y:S02]  /*8330*/  ISETP.GT.AND P4, PT, R4, RZ, P1 ;  /* 0x000000ff0400720c */ /* 0x000fe40000f84270 */
[----:B------:R0:W-:Y:S01]  /*8340*/  @P0 STG.E desc[UR50][R6.64+0x280], R5 ;  /* 0x0002800506000986 */ /* 0x0001e2000c101932 */
[----:B-1----:R-:W-:Y:S01]  /*8350*/  FMUL R9, R108, R23 ;  /* 0x000000176c097220 */ /* 0x002fe20000400000 */
[C---:B------:R-:W-:Y:S02]  /*8360*/  ISETP.GT.AND P3, PT, R4.reuse, 0x8, P3 ;  /* 0x000000080400780c */ /* 0x040fe40001f64270 */
[----:B------:R-:W-:Y:S01]  /*8370*/  @P2 STG.E desc[UR50][R6.64+0x284], R107 ;  /* 0x0002846b06002986 */ /* 0x000fe2000c101932 */
[----:B------:R-:W-:-:S02]  /*8380*/  ISETP.GT.AND P1, PT, R4, 0x8, P1 ;  /* 0x000000080400780c */ /* 0x000fc40000f24270 */
[C---:B------:R-:W-:Y:S02]  /*8390*/  ISETP.GT.AND P0, PT, R0.reuse, 0xb0, PT ;  /* 0x000000b00000780c */ /* 0x040fe40003f04270 */
[----:B------:R-:W-:Y:S01]  /*83a0*/  ISETP.GT.AND P2, PT, R0, 0xb1, PT ;  /* 0x000000b10000780c */ /* 0x000fe20003f44270 */
[----:B------:R1:W-:Y:S01]  /*83b0*/  @P5 STG.E desc[UR50][R2.64+0x2a0], R9 ;  /* 0x0002a00902005986 */ /* 0x0003e2000c101932 */
[----:B------:R-:W-:Y:S01]  /*83c0*/  ISETP.GT.AND P5, PT, R4, RZ, P0 ;  /* 0x000000ff0400720c */ /* 0x000fe200007a4270 */
[-C--:B0-----:R-:W-:Y:S01]  /*83d0*/  FMUL R5, R110, R23.reuse ;  /* 0x000000176e057220 */ /* 0x081fe20000400000 */
[C---:B------:R-:W-:Y:S01]  /*83e0*/  ISETP.GT.AND P0, PT, R4.reuse, 0x8, P0 ;  /* 0x000000080400780c */ /* 0x040fe20000704270 */
[----:B------:R-:W-:Y:S01]  /*83f0*/  @P4 STG.E desc[UR50][R2.64+0x2a4], R109 ;  /* 0x0002a46d02004986 */ /* 0x000fe2000c101932 */
[C---:B------:R-:W-:Y:S02]  /*8400*/  ISETP.GT.AND P4, PT, R4.reuse, RZ, P2 ;  /* 0x000000ff0400720c */ /* 0x040fe40001784270 */
[----:B------:R-:W-:Y:S01]  /*8410*/  ISETP.GT.AND P2, PT, R4, 0x8, P2 ;  /* 0x000000080400780c */ /* 0x000fe20001744270 */
[----:B------:R0:W-:Y:S01]  /*8420*/  @P3 STG.E desc[UR50][R6.64+0x2a0], R5 ;  /* 0x0002a00506003986 */ /* 0x0001e2000c101932 */
[----:B------:R-:W-:Y:S01]  /*8430*/  ISETP.GT.AND P3, PT, R0, 0xb9, PT ;  /* 0x000000b90000780c */ /* 0x000fe20003f64270 */
[----:B-1----:R-:W-:-:S02]  /*8440*/  FMUL R9, R112, R23 ;  /* 0x0000001770097220 */ /* 0x002fc40000400000 */
[----:B------:R-:W-:Y:S01]  /*8450*/  @P1 STG.E desc[UR50][R6.64+0x2a4], R111 ;  /* 0x0002a46f06001986 */ /* 0x000fe2000c101932 */
[----:B------:R-:W-:-:S03]  /*8460*/  ISETP.GT.AND P1, PT, R0, 0xb8, PT ;  /* 0x000000b80000780c */ /* 0x000fc60003f24270 */
[----:B------:R1:W-:Y:S01]  /*8470*/  @P5 STG.E desc[UR50][R2.64+0x2c0], R9 ;  /* 0x0002c00902005986 */ /* 0x0003e2000c101932 */
[----:B------:R-:W-:Y:S01]  /*8480*/  ISETP.GT.AND P5, PT, R4, RZ, P1 ;  /* 0x000000ff0400720c */ /* 0x000fe20000fa4270 */
[-C--:B0-----:R-:W-:Y:S02]  /*8490*/  FMUL R5, R114, R23.reuse ;  /* 0x0000001772057220 */ /* 0x081fe40000400000 */
[----:B------:R-:W-:Y:S01]  /*84a0*/  @P4 STG.E desc[UR50][R2.64+0x2c4], R113 ;  /* 0x0002c47102004986 */ /* 0x000fe2000c101932 */
[C---:B------:R-:W-:Y:S02]  /*84b0*/  ISETP.GT.AND P4, PT, R4.reuse, RZ, P3 ;  /* 0x000000ff0400720c */ /* 0x040fe40001f84270 */
[----:B------:R-:W-:Y:S01]  /*84c0*/  ISETP.GT.AND P1, PT, R4, 0x8, P1 ;  /* 0x000000080400780c */ /* 0x000fe20000f24270 */
[----:B------:R0:W-:Y:S01]  /*84d0*/  @P0 STG.E desc[UR50][R6.64+0x2c0], R5 ;  /* 0x0002c00506000986 */ /* 0x0001e2000c101932 */
[----:B------:R-:W-:Y:S02]  /*84e0*/  ISETP.GT.AND P0, PT, R0, 0xc0, PT ;  /* 0x000000c00000780c */ /* 0x000fe40003f04270 */
[----:B------:R-:W-:Y:S01]  /*84f0*/  ISETP.GT.AND P3, PT, R4, 0x8, P3 ;  /* 0x000000080400780c */ /* 0x000fe20001f64270 */
[----:B-1----:R-:W-:Y:S01]  /*8500*/  FMUL R9, R116, R23 ;  /* 0x0000001774097220 */ /* 0x002fe20000400000 */
        /* <DEDUP_REMOVED lines=79> */
[C---:B------:R-:W-:Y:S01]  /*8a00*/  ISETP.GT.AND P0, PT, R4.reuse, 0x8, P0 ;  /* 0x000000080400780c */ /* 0x040fe20000704270 */
[----:B------:R0:W-:Y:S01]  /*8a10*/  @P1 STG.E desc[UR50][R6.64+0x3a0], R5 ;  /* 0x0003a00506001986 */ /* 0x0001e2000c101932 */
[----:B------:R-:W-:Y:S02]  /*8a20*/  ISETP.GT.AND P2, PT, R4, 0x8, P2 ;  /* 0x000000080400780c */ /* 0x000fe40001744270 */
[----:B------:R-:W-:Y:S01]  /*8a30*/  ISETP.GT.AND P1, PT, R0, 0xf9, PT ;  /* 0x000000f90000780c */ /* 0x000fe20003f24270 */
[----:B-1----:R-:W-:Y:S01]  /*8a40*/  FMUL R9, R144, R23 ;  /* 0x0000001790097220 */ /* 0x002fe20000400000 */
[----:B------:R-:W-:Y:S01]  /*8a50*/  @P3 STG.E desc[UR50][R6.64+0x3a4], R143 ;  /* 0x0003a48f06003986 */ /* 0x000fe2000c101932 */
[----:B------:R-:W-:-:S03]  /*8a60*/  ISETP.GT.AND P3, PT, R0, 0xf8, PT ;  /* 0x000000f80000780c */ /* 0x000fc60003f64270 */
[----:B------:R1:W-:Y:S01]  /*8a70*/  @P5 STG.E desc[UR50][R2.64+0x3c0], R9 ;  /* 0x0003c00902005986 */ /* 0x0003e2000c101932 */
[C---:B------:R-:W-:Y:S02]  /*8a80*/  ISETP.GT.AND P5, PT, R4.reuse, RZ, P3 ;  /* 0x000000ff0400720c */ /* 0x040fe40001fa4270 */
[C---:B------:R-:W-:Y:S01]  /*8a90*/  ISETP.GT.AND P3, PT, R4.reuse, 0x8, P3 ;  /* 0x000000080400780c */ /* 0x040fe20001f64270 */
[----:B------:R-:W-:Y:S01]  /*8aa0*/  @P4 STG.E desc[UR50][R2.64+0x3c4], R145 ;  /* 0x0003c49102004986 */ /* 0x000fe2000c101932 */
[C---:B------:R-:W-:Y:S01]  /*8ab0*/  ISETP.GT.AND P4, PT, R4.reuse, RZ, P1 ;  /* 0x000000ff0400720c */ /* 0x040fe20000f84270 */
[----:B0-----:R-:W-:Y:S01]  /*8ac0*/  @P0 IMAD.MOV.U32 R5, RZ, RZ, R7 ;  /* 0x000000ffff050224 */ /* 0x001fe200078e0007 */
[----:B------:R-:W-:Y:S01]  /*8ad0*/  ISETP.GT.AND P1, PT, R4, 0x8, P1 ;  /* 0x000000080400780c */ /* 0x000fe20000f24270 */
[----:B------:R-:W-:Y:S02]  /*8ae0*/  @P0 IMAD.MOV.U32 R4, RZ, RZ, R6 ;  /* 0x000000ffff040224 */ /* 0x000fe400078e0006 */
[----:B-1----:R-:W-:-:S03]  /*8af0*/  FMUL R9, R148, R23 ;  /* 0x0000001794097220 */ /* 0x002fc60000400000 */
[----:B------:R0:W-:Y:S02]  /*8b00*/  @P0 STG.E desc[UR50][R4.64+0x3c0], R11 ;  /* 0x0003c00b04000986 */ /* 0x0001e4000c101932 */
[----:B0-----:R-:W-:Y:S02]  /*8b10*/  @P2 IMAD.MOV.U32 R4, RZ, RZ, R6 ;  /* 0x000000ffff042224 */ /* 0x001fe400078e0006 */
[----:B------:R-:W-:-:S05]  /*8b20*/  @P2 IMAD.MOV.U32 R5, RZ, RZ, R7 ;  /* 0x000000ffff052224 */ /* 0x000fca00078e0007 */
[----:B------:R-:W-:Y:S04]  /*8b30*/  @P2 STG.E desc[UR50][R4.64+0x3c4], R147 ;  /* 0x0003c49304002986 */ /* 0x000fe8000c101932 */
[----:B------:R-:W-:Y:S04]  /*8b40*/  @P5 STG.E desc[UR50][R2.64+0x3e0], R9 ;  /* 0x0003e00902005986 */ /* 0x000fe8000c101932 */
[----:B------:R0:W-:Y:S02]  /*8b50*/  @P4 STG.E desc[UR50][R2.64+0x3e4], R149 ;  /* 0x0003e49502004986 */ /* 0x0001e4000c101932 */
[----:B0-----:R-:W-:-:S02]  /*8b60*/  @P3 IMAD.MOV.U32 R2, RZ, RZ, R6 ;  /* 0x000000ffff023224 */ /* 0x001fc400078e0006 */
[----:B------:R-:W-:-:S05]  /*8b70*/  @P3 IMAD.MOV.U32 R3, RZ, RZ, R7 ;  /* 0x000000ffff033224 */ /* 0x000fca00078e0007 */
[----:B------:R0:W-:Y:S04]  /*8b80*/  @P3 STG.E desc[UR50][R2.64+0x3e0], R13 ;  /* 0x0003e00d02003986 */ /* 0x0001e8000c101932 */
[----:B------:R0:W-:Y:S02]  /*8b90*/  @P1 STG.E desc[UR50][R6.64+0x3e4], R151 ;  /* 0x0003e49706001986 */ /* 0x0001e4000c101932 */
.L_x_289:
[----:B------:R-:W-:Y:S05]  /*8ba0*/  BSYNC B0 ;  /* 0x0000000000007941 */ /* 0x000fea0003800000 */
.L_x_35:
[----:B0-----:R-:W-:Y:S01]  /*8bb0*/  IMAD.U32 R2, RZ, RZ, UR38 ;  /* 0x00000026ff027e24 */ /* 0x001fe2000f8e00ff */
[----:B------:R-:W-:Y:S01]  /*8bc0*/  ULDC.64 UR4, c[0x0][0x650] ;  /* 0x0001940000047ab9 */ /* 0x000fe20000000a00 */
[----:B------:R-:W-:Y:S01]  /*8bd0*/  IMAD.U32 R0, RZ, RZ, UR41 ;  /* 0x00000029ff007e24 */ /* 0x000fe2000f8e00ff */
[----:B------:R0:W-:Y:S01]  /*8be0*/  SYNCS.ARRIVE.TRANS64.A1T0 RZ, [R159+UR46], RZ ;  /* 0x000000ff9fff79a7 */ /* 0x0001e2000810002e */
[----:B------:R-:W-:Y:S01]  /*8bf0*/  IMAD.U32 R3, RZ, RZ, UR39 ;  /* 0x00000027ff037e24 */ /* 0x000fe2000f8e00ff */
[C---:B------:R-:W-:Y:S01]  /*8c00*/  LEA R16, P0, R2.reuse, R16, 0x1 ;  /* 0x0000001002107211 */ /* 0x040fe200078008ff */
[----:B------:R-:W-:Y:S02]  /*8c10*/  IMAD.MOV.U32 R18, RZ, RZ, -0x1 ;  /* 0xffffffffff127424 */ /* 0x000fe400078e00ff */
[----:B------:R-:W-:Y:S01]  /*8c20*/  IMAD.MOV.U32 R19, RZ, RZ, -0x1 ;  /* 0xffffffffff137424 */ /* 0x000fe200078e00ff */
[----:B------:R-:W-:Y:S01]  /*8c30*/  LEA.HI.X R17, R2, R17, R0, 0x1, P0 ;  /* 0x0000001102117211 */ /* 0x000fe200000f0c00 */
[----:B------:R-:W-:Y:S01]  /*8c40*/  IMAD.MOV.U32 R2, RZ, RZ, -0x1 ;  /* 0xffffffffff027424 */ /* 0x000fe200078e00ff */
[----:B------:R-:W-:-:S02]  /*8c50*/  ISETP.GE.U32.AND P0, PT, R16, UR4, PT ;  /* 0x0000000410007c0c */ /* 0x000fc4000bf06070 */
[----:B------:R-:W-:Y:S02]  /*8c60*/  PRMT R0, RZ, 0x7610, R0 ;  /* 0x00007610ff007816 */ /* 0x000fe40000000000 */
[----:B------:R-:W-:-:S13]  /*8c70*/  ISETP.GE.U32.AND.EX P0, PT, R17, UR5, PT, P0 ;  /* 0x0000000511007c0c */ /* 0x000fda000bf06100 */
[----:B0-----:R-:W-:Y:S05]  /*8c80*/  @P0 BRA `(.L_x_290) ;  /* 0x00000004008c0947 */ /* 0x001fea0003800000 */
[----:B------:R-:W0:Y:S01]  /*8c90*/  S2UR UR7, SR_CTAID.X ;  /* 0x00000000000779c3 */ /* 0x000e220000002500 */
[----:B------:R-:W-:Y:S01]  /*8ca0*/  ULDC.64 UR4, c[0x0][0x628] ;  /* 0x00018a0000047ab9 */ /* 0x000fe20000000a00 */
[----:B------:R-:W-:Y:S01]  /*8cb0*/  ULDC UR6, c[0x0][0x150] ;  /* 0x0000540000067ab9 */ /* 0x000fe20000000800 */
[----:B------:R-:W-:Y:S01]  /*8cc0*/  ISETP.NE.U32.AND P0, PT, RZ, UR4, PT ;  /* 0x00000004ff007c0c */ /* 0x000fe2000bf05070 */
[----:B------:R-:W-:Y:S01]  /*8cd0*/  ULDC UR15, c[0x0][0x630] ;  /* 0x00018c00000f7ab9 */ /* 0x000fe20000000800 */
[C---:B------:R-:W-:Y:S01]  /*8ce0*/  R2UR UR16, R16.reuse ;  /* 0x00000000101072ca */ /* 0x040fe200000e0000 */
[----:B------:R-:W-:Y:S01]  /*8cf0*/  ULDC UR18, c[0x0][0x154] ;  /* 0x0000550000127ab9 */ /* 0x000fe20000000800 */
[----:B------:R-:W-:Y:S01]  /*8d00*/  ISETP.NE.AND.EX P0, PT, RZ, UR5, PT, P0 ;  /* 0x00000005ff007c0c */ /* 0x000fe2000bf05300 */
[----:B------:R-:W1:Y:S01]  /*8d10*/  S2UR UR19, SR_CTAID.Y ;  /* 0x00000000001379c3 */ /* 0x000e620000002600 */
[----:B------:R-:W-:Y:S02]  /*8d20*/  R2UR UR17, R17 ;  /* 0x00000000111172ca */ /* 0x000fe400000e0000 */
[----:B------:R-:W-:-:S02]  /*8d30*/  R2UR UR12, R16 ;  /* 0x00000000100c72ca */ /* 0x000fc400000e0000 */
[----:B------:R-:W-:Y:S02]  /*8d40*/  R2UR UR13, R17 ;  /* 0x00000000110d72ca */ /* 0x000fe400000e0000 */
[----:B0-----:R-:W-:-:S05]  /*8d50*/  I2FP.F32.U32 R0, UR7 ;  /* 0x0000000700007c45 */ /* 0x001fca0008201000 */
[----:B------:R-:W-:-:S04]  /*8d60*/  FMUL R0, R0, UR6 ;  /* 0x0000000600007c20 */ /* 0x000fc80008400000 */
[----:B------:R0:W0:Y:S01]  /*8d70*/  F2I.U32.TRUNC.NTZ R2, R0 ;  /* 0x0000000000027305 */ /* 0x000022000020f000 */
[----:B-1----:R-:W-:Y:S05]  /*8d80*/  @!P0 BRA `(.L_x_291) ;  /* 0x0000000000308947 */ /* 0x002fea0003800000 */
        /* <DEDUP_REMOVED lines=12> */
.L_x_291:
[----:B------:R-:W-:Y:S01]  /*8e50*/  USHF.R.U64 UR6, UR12, UR15, UR13 ;  /* 0x0000000f0c067299 */ /* 0x000fe2000800120d */
[----:B0-----:R-:W-:Y:S01]  /*8e60*/  I2FP.F32.U32 R0, UR19 ;  /* 0x0000001300007c45 */ /* 0x001fe20008201000 */
[----:B------:R-:W-:Y:S01]  /*8e70*/  USHF.R.U32.HI UR4, URZ, UR15, UR13 ;  /* 0x0000000f3f047299 */ /* 0x000fe2000801160d */
[----:B------:R-:W-:Y:S01]  /*8e80*/  R2UR UR14, R2 ;  /* 0x00000000020e72ca */ /* 0x000fe200000e0000 */
[----:B------:R-:W-:Y:S02]  /*8e90*/  UIADD3 UR9, UP0, URZ, -UR6, URZ ;  /* 0x800000063f097290 */ /* 0x000fe4000ff1e03f */
[----:B------:R-:W-:Y:S01]  /*8ea0*/  FMUL R0, R0, UR18 ;  /* 0x0000001200007c20 */ /* 0x000fe20008400000 */
[----:B------:R-:W-:Y:S01]  /*8eb0*/  ULDC.64 UR12, c[0x0][0x620] ;  /* 0x00018800000c7ab9 */ /* 0x000fe20000000a00 */
[----:B------:R-:W-:Y:S01]  /*8ec0*/  UIADD3.X UR4, URZ, ~UR4, URZ, UP0, !UPT ;  /* 0x800000043f047290 */ /* 0x000fe200087fe43f */
[----:B------:R-:W-:Y:S01]  /*8ed0*/  UMOV UR10, UR16 ;  /* 0x00000010000a7c82 */ /* 0x000fe20008000000 */
[----:B------:R-:W-:-:S02]  /*8ee0*/  UMOV UR11, UR17 ;  /* 0x00000011000b7c82 */ /* 0x000fc40008000000 */
[----:B------:R-:W0:Y:S01]  /*8ef0*/  F2I.U32.TRUNC.NTZ R0, R0 ;  /* 0x0000000000007305 */ /* 0x000e22000020f000 */
[----:B------:R-:W-:Y:S02]  /*8f00*/  UIMAD UR4, UR4, UR12, URZ ;  /* 0x0000000c040472a4 */ /* 0x000fe4000f8e023f */
[----:B------:R-:W-:Y:S02]  /*8f10*/  UIMAD.WIDE.U32 UR10, UR9, UR12, UR10 ;  /* 0x0000000c090a72a5 */ /* 0x000fe4000f8e000a */
[----:B------:R-:W-:Y:S01]  /*8f20*/  UIMAD UR9, UR9, UR13, UR4 ;  /* 0x0000000d090972a4 */ /* 0x000fe2000f8e0204 */
[----:B------:R-:W-:Y:S01]  /*8f30*/  ULDC UR22, c[0x0][0x658] ;  /* 0x0001960000167ab9 */ /* 0x000fe20000000800 */
[----:B------:R-:W-:Y:S02]  /*8f40*/  UMOV UR12, 0xffffffff ;  /* 0xffffffff000c7882 */ /* 0x000fe40000000000 */
[----:B------:R-:W-:Y:S01]  /*8f50*/  UIADD3 UR11, UR11, UR9, URZ ;  /* 0x000000090b0b7290 */ /* 0x000fe2000fffe03f */
[----:B------:R-:W-:Y:S01]  /*8f60*/  ULDC UR13, c[0x0][0x618] ;  /* 0x00018600000d7ab9 */ /* 0x000fe20000000800 */
[----:B------:R-:W-:Y:S01]  /*8f70*/  ULDC.64 UR4, c[0x0][0x640] ;  /* 0x0001900000047ab9 */ /* 0x000fe20000000a00 */
[----:B------:R-:W-:Y:S01]  /*8f80*/  USHF.L.U32 UR18, UR12, UR22, URZ ;  /* 0x000000160c127299 */ /* 0x000fe2000800063f */
[----:B------:R-:W-:Y:S01]  /*8f90*/  ISETP.NE.U32.AND P0, PT, RZ, UR4, PT ;  /* 0x00000004ff007c0c */ /* 0x000fe2000bf05070 */
[----:B------:R-:W-:Y:S01]  /*8fa0*/  USHF.R.U64 UR12, UR10, UR13, UR11 ;  /* 0x0000000d0a0c7299 */ /* 0x000fe2000800120b */
[----:B0-----:R-:W-:Y:S01]  /*8fb0*/  R2UR UR16, R0 ;  /* 0x00000000001072ca */ /* 0x001fe200000e0000 */
[----:B------:R-:W-:Y:S01]  /*8fc0*/  USHF.R.U32.HI UR10, URZ, UR13, UR11 ;  /* 0x0000000d3f0a7299 */ /* 0x000fe2000801160b */
[----:B------:R-:W-:Y:S01]  /*8fd0*/  ISETP.NE.AND.EX P0, PT, RZ, UR5, PT, P0 ;  /* 0x00000005ff007c0c */ /* 0x000fe2000bf05300 */
[----:B------:R-:W-:Y:S01]  /*8fe0*/  ULDC UR17, c[0x0][0x608] ;  /* 0x0001820000117ab9 */ /* 0x000fe20000000800 */
[----:B------:R-:W-:-:S02]  /*8ff0*/  ULOP3.LUT UR23, URZ, UR18, URZ, 0x33, !UPT ;  /* 0x000000123f177292 */ /* 0x000fc4000f8e333f */
[----:B------:R-:W-:Y:S02]  /*9000*/  USHF.R.U64 UR18, UR12, UR17, UR10 ;  /* 0x000000110c127299 */ /* 0x000fe4000800120a */
[----:B------:R-:W-:Y:S01]  /*9010*/  USHF.R.U32.HI UR10, URZ, UR17, UR10 ;  /* 0x000000113f0a7299 */ /* 0x000fe2000801160a */
[----:B------:R-:W-:Y:S01]  /*9020*/  UMOV UR20, 0x1 ;  /* 0x0000000100147882 */ /* 0x000fe20000000000 */
[----:B------:R-:W-:Y:S02]  /*9030*/  UIADD3 UR14, -UR14, URZ, URZ ;  /* 0x0000003f0e0e7290 */ /* 0x000fe4000fffe13f */
[----:B------:R-:W-:Y:S02]  /*9040*/  USHF.L.U32 UR13, UR20, UR22, URZ ;  /* 0x00000016140d7299 */ /* 0x000fe4000800063f */
[----:B------:R-:W-:Y:S01]  /*9050*/  USHF.R.U64 UR20, UR18, UR22, UR10 ;  /* 0x0000001612147299 */ /* 0x000fe2000800120a */
[----:B------:R-:W-:Y:S01]  /*9060*/  ULDC UR15, c[0x0][0x144] ;  /* 0x00005100000f7ab9 */ /* 0x000fe20000000800 */
[----:B------:R-:W-:Y:S01]  /*9070*/  ULDC UR8, c[0x0][0x600] ;  /* 0x0001800000087ab9 */ /* 0x000fe20000000800 */
[----:B------:R-:W-:-:S02]  /*9080*/  UIADD3 UR21, -UR16, URZ, URZ ;  /* 0x0000003f10157290 */ /* 0x000fc4000fffe13f */
[----:B------:R-:W-:Y:S02]  /*9090*/  USHF.R.U32.HI UR17, URZ, UR22, UR10 ;  /* 0x000000163f117299 */ /* 0x000fe4000801160a */
[----:B------:R-:W-:Y:S02]  /*90a0*/  UIADD3 UR9, UR8, -0x1, URZ ;  /* 0xffffffff08097890 */ /* 0x000fe4000fffe03f */
[----:B------:R-:W-:Y:S01]  /*90b0*/  UIMAD UR22, UR15, UR14, UR7 ;  /* 0x0000000e0f1672a4 */ /* 0x000fe2000f8e0207 */
[----:B------:R-:W-:Y:S01]  /*90c0*/  ULDC UR26, c[0x0][0x148] ;  /* 0x00005200001a7ab9 */ /* 0x000fe20000000800 */
[----:B------:R-:W-:Y:S01]  /*90d0*/  ULDC UR24, c[0x0][0x648] ;  /* 0x0001920000187ab9 */ /* 0x000fe20000000800 */
[----:B------:R-:W-:Y:S01]  /*90e0*/  ULDC UR25, c[0x0][0x638] ;  /* 0x00018e0000197ab9 */ /* 0x000fe20000000800 */
        /* <DEDUP_REMOVED lines=12> */
.L_x_292:
[----:B------:R-:W-:Y:S01]  /*91b0*/  UISETP.NE.AND UP0, UPT, UR40, URZ, UPT ;  /* 0x0000003f2800728c */ /* 0x000fe2000bf05270 */
[----:B------:R-:W-:Y:S01]  /*91c0*/  IMAD.MOV.U32 R0, RZ, RZ, 0x1 ;  /* 0x00000001ff007424 */ /* 0x000fe200078e00ff */
[----:B------:R-:W-:Y:S01]  /*91d0*/  USHF.R.U64 UR4, UR16, UR24, UR17 ;  /* 0x0000001810047299 */ /* 0x000fe20008001211 */
[----:B------:R-:W-:Y:S01]  /*91e0*/  IMAD.U32 R19, RZ, RZ, UR6 ;  /* 0x00000006ff137e24 */ /* 0x000fe2000f8e00ff */
[----:B------:R-:W-:Y:S02]  /*91f0*/  ULOP3.LUT UR18, UR18, UR23, URZ, 0xc0, !UPT ;  /* 0x0000001712127292 */ /* 0x000fe4000f8ec03f */
[----:B------:R-:W-:Y:S02]  /*9200*/  UIADD3 UR5, -UR4, URZ, URZ ;  /* 0x0000003f04057290 */ /* 0x000fe4000fffe13f */
[----:B------:R-:W-:Y:S02]  /*9210*/  ULOP3.LUT UR9, UR12, UR9, URZ, 0xc0, !UPT ;  /* 0x000000090c097292 */ /* 0x000fe4000f8ec03f */
[----:B------:R-:W-:-:S02]  /*9220*/  UIMAD UR4, UR13, UR4, UR18 ;  /* 0x000000040d0472a4 */ /* 0x000fc4000f8e0212 */
[----:B------:R-:W-:Y:S02]  /*9230*/  @UP0 UIMAD UR22, UR26, UR21, UR19 ;  /* 0x000000151a1602a4 */ /* 0x000fe4000f8e0213 */
[----:B------:R-:W-:Y:S01]  /*9240*/  UIMAD UR5, UR5, UR25, UR20 ;  /* 0x00000019050572a4 */ /* 0x000fe2000f8e0214 */
[----:B------:R-:W-:Y:S02]  /*9250*/  ULDC UR7, c[0x0][0x610] ;  /* 0x0001840000077ab9 */ /* 0x000fe40000000800 */
[----:B------:R-:W-:Y:S02]  /*9260*/  UIMAD UR4, UR4, UR7, UR22 ;  /* 0x00000007040472a4 */ /* 0x000fe4000f8e0216 */
[----:B------:R-:W-:-:S04]  /*9270*/  UIMAD UR5, UR5, UR8, UR9 ;  /* 0x00000008050572a4 */ /* 0x000fc8000f8e0209 */
[----:B------:R-:W-:Y:S02]  /*9280*/  USEL UR7, UR5, UR4, !UP0 ;  /* 0x0000000405077287 */ /* 0x000fe4000c000000 */
[----:B------:R-:W-:-:S04]  /*9290*/  USEL UR4, UR4, UR5, !UP0 ;  /* 0x0000000504047287 */ /* 0x000fc8000c000000 */
[----:B------:R-:W-:Y:S02]  /*92a0*/  IMAD.U32 R2, RZ, RZ, UR7 ;  /* 0x00000007ff027e24 */ /* 0x000fe4000f8e00ff */
[----:B------:R-:W-:-:S07]  /*92b0*/  IMAD.U32 R18, RZ, RZ, UR4 ;  /* 0x00000004ff127e24 */ /* 0x000fce000f8e00ff */
.L_x_290:
[----:B------:R-:W-:Y:S02]  /*92c0*/  LOP3.LUT P0, RZ, R0, 0xff, RZ, 0xc0, !PT ;  /* 0x000000ff00ff7812 */ /* 0x000fe4000780c0ff */
[----:B------:R-:W-:-:S11]  /*92d0*/  LOP3.LUT R168, R168, 0x1, RZ, 0x3c, !PT ;  /* 0x00000001a8a87812 */ /* 0x000fd600078e3cff */
[----:B------:R-:W-:Y:S05]  /*92e0*/  @P0 BRA `(.L_x_293) ;  /* 0xffffff8000f80947 */ /* 0x000fea000383ffff */
[----:B------:R-:W-:Y:S05]  /*92f0*/  EXIT ;  /* 0x000000000000794d */ /* 0x000fea0003800000 */
.L_x_16:
[----:B------:R-:W-:-:S08]  /*9300*/  ISETP.NE.AND P0, PT, RZ, UR6, PT ;  /* 0x00000006ff007c0c */ /* 0x000fd0000bf05270 */
[----:B-----5:R-:W0:-:S00]  /*9310*/  USETMAXREG.DEALLOC.CTAPOOL 0x28 ;  /* 0x00000028000079c8 */ /* 0x020e0000080e0500 */
[----:B------:R-:W-:Y:S05]  /*9320*/  @P0 EXIT ;  /* 0x000000000000094d */ /* 0x000fea0003800000 */
[----:B0-----:R-:W-:Y:S01]  /*9330*/  LOP3.LUT P0, RZ, R0, 0xff, RZ, 0xc0, !PT ;  /* 0x000000ff00ff7812 */ /* 0x001fe2000780c0ff */
[----:B------:R-:W-:Y:S02]  /*9340*/  IMAD.MOV.U32 R8, RZ, RZ, 0x1 ;  /* 0x00000001ff087424 */ /* 0x000fe400078e00ff */
[----:B------:R-:W-:-:S10]  /*9350*/  IMAD.MOV.U32 R0, RZ, RZ, RZ ;  /* 0x000000ffff007224 */ /* 0x000fd400078e00ff */
[----:B------:R-:W-:Y:S05]  /*9360*/  @!P0 BRA `(.L_x_294) ;  /* 0x0000000c00648947 */ /* 0x000fea0003800000 */
[----:B------:R-:W0:Y:S01]  /*9370*/  S2UR UR8, SR_CgaCtaId ;  /* 0x00000000000879c3 */ /* 0x000e220000008800 */
[----:B------:R-:W-:Y:S01]  /*9380*/  LOP3.LUT P0, RZ, R3, 0x1f, RZ, 0xc0, !PT ;  /* 0x0000001f03ff7812 */ /* 0x000fe2000780c0ff */
[----:B------:R-:W-:Y:S01]  /*9390*/  ULDC UR5, c[0x0][0x658] ;  /* 0x0001960000057ab9 */ /* 0x000fe20000000800 */
[----:B------:R-:W-:Y:S01]  /*93a0*/  UMOV UR6, 0xffffffff ;  /* 0xffffffff00067882 */ /* 0x000fe20000000000 */
[----:B------:R-:W-:Y:S01]  /*93b0*/  BSSY B0, `(.L_x_294) ;  /* 0x00000d4000007945 */ /* 0x000fe20003800000 */
[----:B------:R-:W-:Y:S01]  /*93c0*/  USHF.L.U32 UR6, UR6, UR5, URZ ;  /* 0x0000000506067299 */ /* 0x000fe2000800063f */
[C---:B------:R-:W-:Y:S01]  /*93d0*/  ISETP.NE.AND P3, PT, R4.reuse, RZ, PT ;  /* 0x000000ff0400720c */ /* 0x040fe20003f65270 */
[----:B------:R-:W-:Y:S01]  /*93e0*/  IMAD.MOV.U32 R10, RZ, RZ, 0x1 ;  /* 0x00000001ff0a7424 */ /* 0x000fe200078e00ff */
[----:B------:R-:W-:Y:S01]  /*93f0*/  ISETP.NE.OR P0, PT, R4, RZ, !P0 ;  /* 0x000000ff0400720c */ /* 0x000fe20004705670 */
[----:B------:R-:W-:Y:S01]  /*9400*/  IMAD.MOV.U32 R8, RZ, RZ, 0x1 ;  /* 0x00000001ff087424 */ /* 0x000fe200078e00ff */
[----:B------:R-:W-:Y:S01]  /*9410*/  ULDC UR4, c[0x0][0x600] ;  /* 0x0001800000047ab9 */ /* 0x000fe20000000800 */
[----:B------:R-:W-:Y:S01]  /*9420*/  IMAD.MOV.U32 R0, RZ, RZ, RZ ;  /* 0x000000ffff007224 */ /* 0x000fe200078e00ff */
[----:B------:R-:W-:Y:S01]  /*9430*/  UMOV UR7, 0x1 ;  /* 0x0000000100077882 */ /* 0x000fe20000000000 */
[----:B------:R-:W-:-:S02]  /*9440*/  UIADD3 UR21, UR37, 0x1, URZ ;  /* 0x0000000125157890 */ /* 0x000fc4000fffe03f */
[----:B------:R-:W-:Y:S02]  /*9450*/  ULOP3.LUT UR13, UR42, 0x2, URZ, 0xfc, !UPT ;  /* 0x000000022a0d7892 */ /* 0x000fe4000f8efc3f */
[----:B------:R-:W-:Y:S02]  /*9460*/  UIADD3 UR4, UR4, -0x1, URZ ;  /* 0xffffffff04047890 */ /* 0x000fe4000fffe03f */
[----:B------:R-:W-:Y:S02]  /*9470*/  USHF.L.U32 UR5, UR7, UR5, URZ ;  /* 0x0000000507057299 */ /* 0x000fe4000800063f */
[----:B------:R-:W-:Y:S01]  /*9480*/  ULOP3.LUT UR6, URZ, UR6, URZ, 0x33, !UPT ;  /* 0x000000063f067292 */ /* 0x000fe2000f8e333f */
[----:B------:R-:W-:Y:S01]  /*9490*/  ULDC.64 UR30, c[0x0][0x198] ;  /* 0x00006600001e7ab9 */ /* 0x000fe20000000a00 */
[----:B0-----:R-:W-:-:S10]  /*94a0*/  IMAD.U32 R9, RZ, RZ, UR8 ;  /* 0x00000008ff097e24 */ /* 0x001fd4000f8e00ff */
.L_x_306:
[----:B------:R-:W-:-:S03]  /*94b0*/  UMOV UR7, 0xffffffff ;  /* 0xffffffff00077882 */ /* 0x000fc60000000000 */
[----:B------:R-:W-:Y:S05]  /*94c0*/  BRA.DIV UR7, `(.L_x_295) ;  /* 0x0000000e07dc7947 */ /* 0x000fea000b800000 */
[----:B------:R-:W-:-:S13]  /*94d0*/  ELECT P6, URZ, PT ;  /* 0x00000000003f782f */ /* 0x000fda00038c0000 */
.L_x_317:
[----:B------:R-:W0:Y:S01]  /*94e0*/  LDC R3, c[0x0][0x28c] ;  /* 0x0000a300ff037b82 */ /* 0x000e220000000800 */
[----:B------:R-:W-:Y:S01]  /*94f0*/  BSSY B1, `(.L_x_296) ;  /* 0x0000049000017945 */ /* 0x000fe20003800000 */
[----:B0-----:R-:W-:-:S13]  /*9500*/  ISETP.LT.OR P6, PT, R3, 0x1, !P6 ;  /* 0x000000010300780c */ /* 0x001fda00077c1670 */
[----:B------:R-:W-:Y:S05]  /*9510*/  @P6 BRA `(.L_x_297) ;  /* 0x0000000400186947 */ /* 0x000fea0003800000 */
[----:B------:R-:W-:Y:S02]  /*9520*/  IMAD R9, R18, 0x2, R9 ;  /* 0x0000000212097824 */ /* 0x000fe400078e0209 */
[----:B------:R-:W-:Y:S02]  /*9530*/  IMAD.SHL.U32 R6, R2, 0x100, RZ ;  /* 0x0000010002067824 */ /* 0x000fe400078e00ff */
[----:B------:R-:W-:Y:S02]  /*9540*/  IMAD.MOV.U32 R13, RZ, RZ, RZ ;  /* 0x000000ffff0d7224 */ /* 0x000fe400078e00ff */
[----:B------:R-:W-:Y:S02]  /*9550*/  IMAD.U32 R14, RZ, RZ, UR21 ;  /* 0x00000015ff0e7e24 */ /* 0x000fe4000f8e00ff */
[----:B------:R-:W-:Y:S02]  /*9560*/  IMAD.MOV.U32 R2, RZ, RZ, R8 ;  /* 0x000000ffff027224 */ /* 0x000fe400078e0008 */
[----:B------:R-:W-:-:S02]  /*9570*/  IMAD.MOV.U32 R4, RZ, RZ, R0 ;  /* 0x000000ffff047224 */ /* 0x000fc400078e0000 */
[----:B------:R-:W-:-:S07]  /*9580*/  IMAD.SHL.U32 R7, R9, 0x20, RZ ;  /* 0x0000002009077824 */ /* 0x000fce00078e00ff */
.L_x_301:
[----:B------:R-:W0:Y:S01]  /*9590*/  S2UR UR7, SR_CgaCtaId ;  /* 0x00000000000779c3 */ /* 0x000e220000008800 */
[----:B------:R-:W-:Y:S02]  /*95a0*/  MOV R12, 0x400 ;  /* 0x00000400000c7802 */ /* 0x000fe40000000f00 */
[----:B------:R-:W-:-:S05]  /*95b0*/  SHF.L.U32 R3, R2, 0x1f, RZ ;  /* 0x0000001f02037819 */ /* 0x000fca00000006ff */
[----:B------:R-:W1:Y:S01]  /*95c0*/  @!P3 LDC R5, c[0x0][0x500] ;  /* 0x00014000ff05bb82 */ /* 0x000e620000000800 */
[----:B0-----:R-:W-:-:S05]  /*95d0*/  IMAD.U32 R9, RZ, RZ, UR7 ;  /* 0x00000007ff097e24 */ /* 0x001fca000f8e00ff */
[----:B------:R-:W-:-:S05]  /*95e0*/  LEA R11, R9, R12, 0x18 ;  /* 0x0000000c090b7211 */ /* 0x000fca00078ec0ff */
[----:B------:R-:W-:-:S04]  /*95f0*/  IMAD R12, R4, 0x8, R11 ;  /* 0x00000008040c7824 */ /* 0x000fc800078e020b */
[----:B------:R-:W0:Y:S02]  /*9600*/  SYNCS.PHASECHK.TRANS64.TRYWAIT P1, [R12+URZ+0x10], R3 ;  /* 0x000010030c0075a7 */ /* 0x000e24000802017f */
[----:B01----:R-:W-:Y:S05]  /*9610*/  @!P1 BRA `(.L_x_298) ;  /* 0x0000000c00a89947 */ /* 0x003fea0003800000 */
.L_x_318:
[----:B------:R-:W-:Y:S01]  /*9620*/  UPRMT UR7, UR13, 0x9910, URZ ;  /* 0x000099100d077896 */ /* 0x000fe2000800003f */
[----:B------:R1:W-:Y:S03]  /*9630*/  @!P3 SYNCS.ARRIVE.TRANS64 RZ, [R12+URZ], R5 ;  /* 0x000000050cffb9a7 */ /* 0x0003e6000800003f */
[----:B------:R-:W-:-:S06]  /*9640*/  UISETP.NE.AND UP0, UPT, UR7, 0x2, UPT ;  /* 0x000000020700788c */ /* 0x000fcc000bf05270 */
[----:B------:R-:W-:-:S13]  /*9650*/  PLOP3.LUT P1, PT, PT, PT, UP0, 0x80, 0x0 ;  /* 0x000000000000781c */ /* 0x000fda0003f2f008 */
[----:B-1----:R-:W-:Y:S05]  /*9660*/  @P1 BRA `(.L_x_299) ;  /* 0x0000000000041947 */ /* 0x002fea0003800000 */
[----:B------:R-:W-:Y:S01]  /*9670*/  BPT.TRAP 0x1 ;  /* 0x000000040000795c */ /* 0x000fe20000300000 */
.L_x_299:
[----:B------:R-:W-:Y:S05]  /*9680*/  @P0 BRA `(.L_x_300) ;  /* 0x0000000000040947 */ /* 0x000fea0003800000 */
[----:B------:R-:W-:Y:S01]  /*9690*/  BPT.TRAP 0x1 ;  /* 0x000000040000795c */ /* 0x000fe20000300000 */
.L_x_300:
[----:B0-----:R-:W-:Y:S01]  /*96a0*/  IMAD R3, R4, 0x4, R9 ;  /* 0x0000000404037824 */ /* 0x001fe200078e0209 */
[----:B------:R-:W-:Y:S01]  /*96b0*/  R2UR UR34, R13 ;  /* 0x000000000d2272ca */ /* 0x000fe200000e0000 */
[----:B------:R-:W-:Y:S01]  /*96c0*/  VIADD R14, R14, 0xffffffff ;  /* 0xffffffff0e0e7836 */ /* 0x000fe20000000000 */
[----:B------:R-:W-:Y:S01]  /*96d0*/  R2UR UR33, R12 ;  /* 0x000000000c2172ca */ /* 0x000fe200000e0000 */
[----:B------:R-:W-:Y:S01]  /*96e0*/  IMAD.SHL.U32 R3, R3, 0x400, RZ ;  /* 0x0000040003037824 */ /* 0x000fe200078e00ff */
[----:B------:R-:W-:Y:S01]  /*96f0*/  R2UR UR36, R19 ;  /* 0x00000000132472ca */ /* 0x000fe200000e0000 */
[----:B------:R-:W-:Y:S01]  /*9700*/  UIADD3 UR14, UP0, UR30, 0xf0, URZ ;  /* 0x000000f01e0e7890 */ /* 0x000fe2000ff1e03f */
[----:B------:R-:W-:Y:S01]  /*9710*/  R2UR UR35, R7 ;  /* 0x00000000072372ca */ /* 0x000fe200000e0000 */
[--C-:B------:R-:W-:Y:S01]  /*9720*/  IMAD R3, R3, 0x4, R11.reuse ;  /* 0x0000000403037824 */ /* 0x100fe200078e020b */
[----:B------:R-:W-:Y:S01]  /*9730*/  R2UR UR19, R6 ;  /* 0x00000000061372ca */ /* 0x000fe200000e0000 */
[----:B------:R-:W-:Y:S01]  /*9740*/  IMAD R11, R4, 0x10000, R11 ;  /* 0x00010000040b7824 */ /* 0x000fe200078e020b */
[----:B------:R-:W-:Y:S01]  /*9750*/  UIADD3 UR44, UP1, UR30, 0x1f0, URZ ;  /* 0x000001f01e2c7890 */ /* 0x000fe2000ff3e03f */
[----:B------:R-:W-:Y:S01]  /*9760*/  ISETP.GT.AND P2, PT, R14, 0x1, PT ;  /* 0x000000010e00780c */ /* 0x000fe20003f44270 */
[----:B------:R-:W-:Y:S01]  /*9770*/  UIADD3.X UR15, URZ, UR31, URZ, UP0, !UPT ;  /* 0x0000001f3f0f7290 */ /* 0x000fe200087fe43f */
[----:B------:R-:W-:Y:S01]  /*9780*/  R2UR UR24, R3 ;  /* 0x00000000031872ca */ /* 0x000fe200000e0000 */
[----:B------:R-:W-:Y:S01]  /*9790*/  UIADD3 UR26, UR34, 0x20, URZ ;  /* 0x00000020221a7890 */ /* 0x000fe2000fffe03f */
[----:B------:R-:W-:Y:S01]  /*97a0*/  R2UR UR8, R11 ;  /* 0x000000000b0872ca */ /* 0x000fe200000e0000 */
[----:B------:R-:W-:Y:S01]  /*97b0*/  UIADD3.X UR45, URZ, UR31, URZ, UP1, !UPT ;  /* 0x0000001f3f2d7290 */ /* 0x000fe20008ffe43f */
[----:B------:R-:W-:Y:S01]  /*97c0*/  VIADD R4, R4, 0x1 ;  /* 0x0000000104047836 */ /* 0x000fe20000000000 */
[----:B------:R-:W-:Y:S01]  /*97d0*/  UMOV UR7, 0x30000 ;  /* 0x0003000000077882 */ /* 0x000fe20000000000 */
[----:B------:R-:W-:Y:S01]  /*97e0*/  UMOV UR22, 0x0 ;  /* 0x0000000000167882 */ /* 0x000fe20000000000 */
[----:B------:R-:W-:Y:S01]  /*97f0*/  UMOV UR23, 0x10000000 ;  /* 0x1000000000177882 */ /* 0x000fe20000000000 */
[----:B------:R-:W-:Y:S01]  /*9800*/  UMOV UR25, UR33 ;  /* 0x0000002100197c82 */ /* 0x000fe20008000000 */
[----:B------:R-:W-:Y:S01]  /*9810*/  ISETP.NE.AND P1, PT, R4, 0x2, PT ;  /* 0x000000020400780c */ /* 0x000fe20003f25270 */
[----:B------:R-:W-:Y:S01]  /*9820*/  UMOV UR28, UR36 ;  /* 0x00000024001c7c82 */ /* 0x000fe20008000000 */
[----:B------:R-:W-:Y:S01]  /*9830*/  UMOV UR27, UR35 ;  /* 0x00000023001b7c82 */ /* 0x000fe20008000000 */
[----:B------:R-:W-:Y:S01]  /*9840*/  UMOV UR17, UR33 ;  /* 0x0000002100117c82 */ /* 0x000fe20008000000 */
[----:B------:R-:W-:Y:S01]  /*9850*/  UIADD3 UR32, UR24, 0x100, URZ ;  /* 0x0000010018207890 */ /* 0x000fe2000fffe03f */
[----:B------:R-:W-:Y:S01]  /*9860*/  SEL R3, RZ, 0x1, P1 ;  /* 0x00000001ff037807 */ /* 0x000fe20000800000 */
[----:B------:R-:W-:Y:S01]  /*9870*/  UIADD3 UR24, UR24, 0x2100, URZ ;  /* 0x0000210018187890 */ /* 0x000fe2000fffe03f */
[----:B------:R-:W-:Y:S01]  /*9880*/  VIADD R13, R13, 0x40 ;  /* 0x000000400d0d7836 */ /* 0x000fe20000000000 */
[----:B------:R-:W-:Y:S01]  /*9890*/  UIADD3 UR16, UR8, 0x8100, URZ ;  /* 0x0000810008107890 */ /* 0x000fe2000fffe03f */
[----:B------:R-:W-:Y:S01]  /*98a0*/  LOP3.LUT R2, R2, R3, RZ, 0x3c, !PT ;  /* 0x0000000302027212 */ /* 0x000fe200078e3cff */
[----:B------:R-:W-:Y:S01]  /*98b0*/  UIADD3 UR8, UR8, 0x10100, URZ ;  /* 0x0001010008087890 */ /* 0x000fe2000fffe03f */
[----:B------:R-:W-:Y:S01]  /*98c0*/  SEL R4, R4, RZ, P1 ;  /* 0x000000ff04047207 */ /* 0x000fe20000800000 */
[----:B------:R-:W-:Y:S01]  /*98d0*/  UMOV UR18, UR34 ;  /* 0x0000002200127c82 */ /* 0x000fe20008000000 */
[----:B------:R-:W-:Y:S01]  /*98e0*/  UMOV UR20, UR36 ;  /* 0x0000002400147c82 */ /* 0x000fe20008000000 */
[----:B------:R0:W-:Y:S01]  /*98f0*/  UTMALDG.3D.MULTICAST [UR32], [UR14], UR7, desc[UR22] ;  /* 0x000016200e0073b4 */ /* 0x0001e20008011807 */
[----:B------:R-:W-:Y:S01]  /*9900*/  UMOV UR9, UR33 ;  /* 0x0000002100097c82 */ /* 0x000fe20008000000 */
[----:B------:R-:W-:Y:S01]  /*9910*/  UMOV UR11, UR19 ;  /* 0x00000013000b7c82 */ /* 0x000fe20008000000 */
[----:B------:R-:W-:Y:S01]  /*9920*/  UMOV UR12, UR36 ;  /* 0x00000024000c7c82 */ /* 0x000fe20008000000 */
[----:B------:R-:W-:Y:S01]  /*9930*/  UMOV UR10, UR26 ;  /* 0x0000001a000a7c82 */ /* 0x000fe20008000000 */
[----:B------:R0:W-:Y:S01]  /*9940*/  UTMALDG.3D.MULTICAST [UR24], [UR14], UR7, desc[UR22] ;  /* 0x000016180e0073b4 */ /* 0x0001e20008011807 */
[----:B------:R0:W-:Y:S01]  /*9950*/  UTMALDG.3D [UR16], [UR44], desc[UR22] ;  /* 0x000016102c0075b4 */ /* 0x0001e20008011000 */
[----:B------:R0:W-:Y:S02]  /*9960*/  UTMALDG.3D [UR8], [UR44], desc[UR22] ;  /* 0x000016082c0075b4 */ /* 0x0001e40008011000 */
[----:B0-----:R-:W-:Y:S05]  /*9970*/  @P2 BRA `(.L_x_301) ;  /* 0xfffffffc00042947 */ /* 0x001fea000383ffff */
.L_x_297:
[----:B------:R-:W-:Y:S05]  /*9980*/  BSYNC B1 ;  /* 0x0000000000017941 */ /* 0x000fea0003800000 */
.L_x_296:
[----:B------:R-:W-:Y:S01]  /*9990*/  LOP3.LUT P4, RZ, R10, 0xff, RZ, 0xc0, !PT ;  /* 0x000000ff0aff7812 */ /* 0x000fe2000788c0ff */
[----:B------:R-:W-:Y:S01]  /*99a0*/  VIADD R0, R0, UR37 ;  /* 0x0000002500007c36 */ /* 0x000fe20008000000 */
[----:B------:R-:W-:Y:S01]  /*99b0*/  ULDC.64 UR8, c[0x0][0x650] ;  /* 0x0001940000087ab9 */ /* 0x000fe20000000a00 */
[----:B------:R-:W-:Y:S01]  /*99c0*/  IMAD.U32 R3, RZ, RZ, UR37 ;  /* 0x00000025ff037e24 */ /* 0x000fe2000f8e00ff */
[----:B------:R-:W-:Y:S01]  /*99d0*/  BSSY B1, `(.L_x_302) ;  /* 0x000006f000017945 */ /* 0x000fe20003800000 */
[----:B------:R-:W-:Y:S01]  /*99e0*/  IMAD.MOV.U32 R18, RZ, RZ, -0x1 ;  /* 0xffffffffff127424 */ /* 0x000fe200078e00ff */
[----:B------:R-:W-:Y:S01]  /*99f0*/  SHF.R.U32.HI R2, RZ, 0x1, R0 ;  /* 0x00000001ff027819 */ /* 0x000fe20000011600 */
[----:B------:R-:W-:Y:S01]  /*9a00*/  IMAD.MOV.U32 R19, RZ, RZ, -0x1 ;  /* 0xffffffffff137424 */ /* 0x000fe200078e00ff */
[----:B------:R-:W-:Y:S02]  /*9a10*/  ISETP.GT.U32.AND P1, PT, R0, 0x1, PT ;  /* 0x000000010000780c */ /* 0x000fe40003f24070 */
[----:B------:R-:W-:-:S02]  /*9a20*/  LOP3.LUT R2, R2, 0x1, RZ, 0xc0, !PT ;  /* 0x0000000102027812 */ /* 0x000fc400078ec0ff */
[C---:B------:R-:W-:Y:S01]  /*9a30*/  ISETP.LT.U32.AND P1, PT, R3.reuse, 0x2, P1 ;  /* 0x000000020300780c */ /* 0x040fe20000f21070 */
[----:B------:R-:W0:Y:S01]  /*9a40*/  @P4 S2R R9, SR_CgaCtaId ;  /* 0x0000000000094919 */ /* 0x000e220000008800 */
[----:B------:R-:W-:Y:S02]  /*9a50*/  @P4 MOV R4, 0x400 ;  /* 0x0000040000044802 */ /* 0x000fe40000000f00 */
[----:B------:R-:W-:Y:S02]  /*9a60*/  ISETP.NE.U32.AND P2, PT, R2, 0x1, PT ;  /* 0x000000010200780c */ /* 0x000fe40003f45070 */
[----:B------:R-:W-:Y:S02]  /*9a70*/  LOP3.LUT R0, R0, 0x1, RZ, 0xc0, !PT ;  /* 0x0000000100007812 */ /* 0x000fe400078ec0ff */
[----:B------:R-:W-:Y:S02]  /*9a80*/  ISETP.GT.U32.AND P2, PT, R3, 0x1, !P2 ;  /* 0x000000010300780c */ /* 0x000fe40005744070 */
[----:B------:R-:W-:-:S02]  /*9a90*/  SEL R3, RZ, 0x1, !P1 ;  /* 0x00000001ff037807 */ /* 0x000fc40004800000 */
[----:B------:R-:W-:Y:S02]  /*9aa0*/  SEL R2, RZ, 0x1, !P2 ;  /* 0x00000001ff027807 */ /* 0x000fe40005000000 */
[----:B------:R-:W-:Y:S02]  /*9ab0*/  PRMT R10, RZ, 0x7610, R10 ;  /* 0x00007610ff0a7816 */ /* 0x000fe4000000000a */
[--C-:B------:R-:W-:Y:S01]  /*9ac0*/  LOP3.LUT R8, R2, R8, R3.reuse, 0x96, !PT ;  /* 0x0000000802087212 */ /* 0x100fe200078e9603 */
[----:B------:R-:W-:Y:S01]  /*9ad0*/  IMAD.MOV.U32 R2, RZ, RZ, -0x1 ;  /* 0xffffffffff027424 */ /* 0x000fe200078e00ff */
[----:B------:R-:W-:Y:S02]  /*9ae0*/  PRMT R3, RZ, 0x7610, R3 ;  /* 0x00007610ff037816 */ /* 0x000fe40000000003 */
[----:B0-----:R-:W-:-:S04]  /*9af0*/  @P4 LEA R4, R9, R4, 0x18 ;  /* 0x0000000409044211 */ /* 0x001fc800078ec0ff */
[----:B------:R0:W-:Y:S01]  /*9b00*/  @P4 SYNCS.ARRIVE.TRANS64.A1T0 RZ, [R4+URZ+0x58], RZ ;  /* 0x000058ff04ff49a7 */ /* 0x0001e2000810003f */
[----:B------:R-:W-:-:S04]  /*9b10*/  IADD3 R16, P4, R16, UR38, RZ ;  /* 0x0000002610107c10 */ /* 0x000fc8000ff9e0ff */
[----:B------:R-:W-:Y:S02]  /*9b20*/  IADD3.X R17, R17, UR41, RZ, P4, !PT ;  /* 0x0000002911117c10 */ /* 0x000fe4000a7fe4ff */
[----:B------:R-:W-:-:S04]  /*9b30*/  ISETP.GE.U32.AND P4, PT, R16, UR8, PT ;  /* 0x0000000810007c0c */ /* 0x000fc8000bf86070 */
[----:B------:R-:W-:-:S13]  /*9b40*/  ISETP.GE.U32.AND.EX P1, PT, R17, UR9, PT, P4 ;  /* 0x0000000911007c0c */ /* 0x000fda000bf26140 */
[----:B0-----:R-:W-:Y:S05]  /*9b50*/  @P1 BRA `(.L_x_303) ;  /* 0x0000000400581947 */ /* 0x001fea0003800000 */
[----:B------:R-:W0:Y:S01]  /*9b60*/  S2UR UR7, SR_CTAID.X ;  /* 0x00000000000779c3 */ /* 0x000e220000002500 */
[----:B------:R-:W-:Y:S01]  /*9b70*/  ULDC.64 UR8, c[0x0][0x628] ;  /* 0x00018a0000087ab9 */ /* 0x000fe20000000a00 */
[----:B------:R-:W-:Y:S01]  /*9b80*/  ULDC UR10, c[0x0][0x150] ;  /* 0x00005400000a7ab9 */ /* 0x000fe20000000800 */
[----:B------:R-:W-:Y:S01]  /*9b90*/  ISETP.NE.U32.AND P1, PT, RZ, UR8, PT ;  /* 0x00000008ff007c0c */ /* 0x000fe2000bf25070 */
[----:B------:R-:W-:Y:S01]  /*9ba0*/  ULDC UR11, c[0x0][0x630] ;  /* 0x00018c00000b7ab9 */ /* 0x000fe20000000800 */
[----:B------:R-:W-:Y:S01]  /*9bb0*/  ULDC UR14, c[0x0][0x154] ;  /* 0x00005500000e7ab9 */ /* 0x000fe20000000800 */
[----:B------:R-:W-:Y:S01]  /*9bc0*/  IMAD.MOV.U32 R2, RZ, RZ, R16 ;  /* 0x000000ffff027224 */ /* 0x000fe200078e0010 */
[----:B------:R-:W-:Y:S01]  /*9bd0*/  ISETP.NE.AND.EX P1, PT, RZ, UR9, PT, P1 ;  /* 0x00000009ff007c0c */ /* 0x000fe2000bf25310 */
[----:B------:R-:W1:Y:S01]  /*9be0*/  S2UR UR12, SR_CTAID.Y ;  /* 0x00000000000c79c3 */ /* 0x000e620000002600 */
[----:B0-----:R-:W-:-:S05]  /*9bf0*/  I2FP.F32.U32 R3, UR7 ;  /* 0x0000000700037c45 */ /* 0x001fca0008201000 */
[----:B------:R-:W-:Y:S01]  /*9c00*/  FMUL R12, R3, UR10 ;  /* 0x0000000a030c7c20 */ /* 0x000fe20008400000 */
[----:B------:R-:W-:-:S05]  /*9c10*/  IMAD.MOV.U32 R3, RZ, RZ, R17 ;  /* 0x000000ffff037224 */ /* 0x000fca00078e0011 */
[----:B------:R-:W-:Y:S05]  /*9c20*/  @!P1 BRA `(.L_x_304) ;  /* 0x0000000000289947 */ /* 0x000fea0003800000 */
[----:B------:R-:W-:Y:S02]  /*9c30*/  ULDC UR10, c[0x0][0x634] ;  /* 0x00018d00000a7ab9 */ /* 0x000fe40000000800 */
[----:B------:R-:W-:-:S05]  /*9c40*/  IADD3 R7, P1, R16, UR10, RZ ;  /* 0x0000000a10077c10 */ /* 0x000fca000ff3e0ff */
[----:B------:R-:W-:-:S04]  /*9c50*/  IMAD.X R11, RZ, RZ, R17, P1 ;  /* 0x000000ffff0b7224 */ /* 0x000fc800008e0611 */
[----:B------:R-:W-:-:S04]  /*9c60*/  IMAD.WIDE.U32 R4, R11, UR8, RZ ;  /* 0x000000080b047c25 */ /* 0x000fc8000f8e00ff */
[----:B------:R-:W-:-:S04]  /*9c70*/  IMAD.WIDE.U32 R4, P1, R7, UR9, R4 ;  /* 0x0000000907047c25 */ /* 0x000fc8000f820004 */
[----:B------:R-:W-:-:S04]  /*9c80*/  IMAD.WIDE.U32 R6, R7, UR8, RZ ;  /* 0x0000000807067c25 */ /* 0x000fc8000f8e00ff */
[----:B------:R-:W-:Y:S01]  /*9c90*/  IMAD.X R3, RZ, RZ, RZ, P1 ;  /* 0x000000ffff037224 */ /* 0x000fe200008e06ff */
[----:B------:R-:W-:Y:S01]  /*9ca0*/  IADD3 RZ, P1, R7, R4, RZ ;  /* 0x0000000407ff7210 */ /* 0x000fe20007f3e0ff */
[----:B------:R-:W-:-:S04]  /*9cb0*/  IMAD.MOV.U32 R2, RZ, RZ, R5 ;  /* 0x000000ffff027224 */ /* 0x000fc800078e0005 */
[----:B------:R-:W-:-:S08]  /*9cc0*/  IMAD.WIDE.U32.X R2, R11, UR9, R2, P1 ;  /* 0x000000090b027c25 */ /* 0x000fd000088e0402 */
.L_x_304:
[--C-:B------:R-:W-:Y:S01]  /*9cd0*/  SHF.R.U64 R19, R2, UR11, R3.reuse ;  /* 0x0000000b02137c19 */ /* 0x100fe20008001203 */
[----:B------:R-:W0:Y:S01]  /*9ce0*/  F2I.U32.TRUNC.NTZ R12, R12 ;  /* 0x0000000c000c7305 */ /* 0x000e22000020f000 */
[----:B------:R-:W-:Y:S01]  /*9cf0*/  SHF.R.U32.HI R2, RZ, UR11, R3 ;  /* 0x0000000bff027c19 */ /* 0x000fe20008011603 */
[----:B------:R-:W-:Y:S01]  /*9d00*/  ULDC.64 UR8, c[0x0][0x620] ;  /* 0x0001880000087ab9 */ /* 0x000fe20000000a00 */
[----:B------:R-:W-:Y:S01]  /*9d10*/  IADD3 R5, P1, RZ, -R19, RZ ;  /* 0x80000013ff057210 */ /* 0x000fe20007f3e0ff */
[----:B------:R-:W2:Y:S01]  /*9d20*/  LDC R11, c[0x0][0x610] ;  /* 0x00018400ff0b7b82 */ /* 0x000ea20000000800 */
[----:B-1----:R-:W-:Y:S01]  /*9d30*/  I2FP.F32.U32 R4, UR12 ;  /* 0x0000000c00047c45 */ /* 0x002fe20008201000 */
[----:B------:R-:W-:Y:S01]  /*9d40*/  ULDC UR11, c[0x0][0x658] ;  /* 0x00019600000b7ab9 */ /* 0x000fe20000000800 */
[----:B------:R-:W-:Y:S01]  /*9d50*/  ULDC UR16, c[0x0][0x648] ;  /* 0x0001920000107ab9 */ /* 0x000fe20000000800 */
[----:B------:R-:W-:Y:S02]  /*9d60*/  IMAD.X R2, RZ, RZ, ~R2, P1 ;  /* 0x000000ffff027224 */ /* 0x000fe400008e0e02 */
[----:B------:R-:W-:Y:S01]  /*9d70*/  FMUL R6, R4, UR14 ;  /* 0x0000000e04067c20 */ /* 0x000fe20008400000 */
[----:B------:R-:W-:Y:S01]  /*9d80*/  ULDC.64 UR14, c[0x0][0x640] ;  /* 0x00019000000e7ab9 */ /* 0x000fe20000000a00 */
[----:B------:R-:W-:Y:S01]  /*9d90*/  IMAD R4, R2, UR8, RZ ;  /* 0x0000000802047c24 */ /* 0x000fe2000f8e02ff */
[----:B------:R-:W-:Y:S01]  /*9da0*/  ISETP.NE.U32.AND P1, PT, RZ, UR14, PT ;  /* 0x0000000eff007c0c */ /* 0x000fe2000bf25070 */
[C---:B------:R-:W-:Y:S01]  /*9db0*/  IMAD.WIDE.U32 R2, R5.reuse, UR8, R16 ;  /* 0x0000000805027c25 */ /* 0x040fe2000f8e0010 */
[----:B0-----:R-:W-:Y:S01]  /*9dc0*/  R2UR UR8, R12 ;  /* 0x000000000c0872ca */ /* 0x001fe200000e0000 */
[----:B------:R-:W0:Y:S01]  /*9dd0*/  F2I.U32.TRUNC.NTZ R6, R6 ;  /* 0x0000000600067305 */ /* 0x000e22000020f000 */
[----:B------:R-:W-:Y:S01]  /*9de0*/  ISETP.NE.AND.EX P1, PT, RZ, UR15, PT, P1 ;  /* 0x0000000fff007c0c */ /* 0x000fe2000bf25310 */
[----:B------:R-:W-:Y:S01]  /*9df0*/  IMAD R5, R5, UR9, R4 ;  /* 0x0000000905057c24 */ /* 0x000fe2000f8e0204 */
[----:B------:R-:W-:-:S03]  /*9e00*/  ULDC UR9, c[0x0][0x618] ;  /* 0x0001860000097ab9 */ /* 0x000fc60000000800 */
[----:B------:R-:W-:-:S05]  /*9e10*/  IMAD.IADD R3, R3, 0x1, R5 ;  /* 0x0000000103037824 */ /* 0x000fca00078e0205 */
[--C-:B------:R-:W-:Y:S02]  /*9e20*/  SHF.R.U64 R12, R2, UR9, R3.reuse ;  /* 0x00000009020c7c19 */ /* 0x100fe40008001203 */
[----:B------:R-:W-:Y:S01]  /*9e30*/  SHF.R.U32.HI R3, RZ, UR9, R3 ;  /* 0x00000009ff037c19 */ /* 0x000fe20008011603 */
[----:B------:R-:W-:Y:S01]  /*9e40*/  ULDC UR9, c[0x0][0x608] ;  /* 0x0001820000097ab9 */ /* 0x000fe20000000800 */
[----:B0-----:R-:W-:Y:S02]  /*9e50*/  R2UR UR10, R6 ;  /* 0x00000000060a72ca */ /* 0x001fe400000e0000 */
[--C-:B------:R-:W-:Y:S02]  /*9e60*/  SHF.R.U64 R14, R12, UR9, R3.reuse ;  /* 0x000000090c0e7c19 */ /* 0x100fe40008001203 */
[----:B------:R-:W-:Y:S01]  /*9e70*/  SHF.R.U32.HI R3, RZ, UR9, R3 ;  /* 0x00000009ff037c19 */ /* 0x000fe20008011603 */
[----:B------:R-:W-:-:S03]  /*9e80*/  UIADD3 UR9, -UR8, URZ, URZ ;  /* 0x0000003f08097290 */ /* 0x000fc6000fffe13f */
[--C-:B------:R-:W-:Y:S01]  /*9e90*/  SHF.R.U64 R18, R14, UR11, R3.reuse ;  /* 0x0000000b0e127c19 */ /* 0x100fe20008001203 */
[----:B------:R-:W-:Y:S01]  /*9ea0*/  ULDC UR8, c[0x0][0x144] ;  /* 0x0000510000087ab9 */ /* 0x000fe20000000800 */
[----:B------:R-:W-:-:S03]  /*9eb0*/  SHF.R.U32.HI R3, RZ, UR11, R3 ;  /* 0x0000000bff037c19 */ /* 0x000fc60008011603 */
[----:B------:R-:W-:Y:S01]  /*9ec0*/  IMAD.MOV.U32 R2, RZ, RZ, R18 ;  /* 0x000000ffff027224 */ /* 0x000fe200078e0012 */
[----:B------:R-:W-:Y:S06]  /*9ed0*/  @!P1 BRA `(.L_x_305) ;  /* 0x0000000000289947 */ /* 0x000fec0003800000 */
        /* <DEDUP_REMOVED lines=10> */
.L_x_305:
[----:B------:R-:W-:Y:S01]  /*9f80*/  UISETP.NE.AND UP0, UPT, UR40, URZ, UPT ;  /* 0x0000003f2800728c */ /* 0x000fe2000bf05270 */
[----:B------:R-:W-:Y:S01]  /*9f90*/  SHF.R.U64 R3, R2, UR16, R3 ;  /* 0x0000001002037c19 */ /* 0x000fe20008001203 */
[----:B------:R-:W-:Y:S01]  /*9fa0*/  UIADD3 UR10, -UR10, URZ, URZ ;  /* 0x0000003f0a0a7290 */ /* 0x000fe2000fffe13f */
[----:B------:R-:W-:Y:S01]  /*9fb0*/  LOP3.LUT R2, R14, UR6, RZ, 0xc0, !PT ;  /* 0x000000060e027c12 */ /* 0x000fe2000f8ec0ff */
[----:B------:R-:W-:Y:S02]  /*9fc0*/  UIMAD UR7, UR8, UR9, UR7 ;  /* 0x00000009080772a4 */ /* 0x000fe4000f8e0207 */
[----:B------:R-:W-:Y:S01]  /*9fd0*/  IMAD.MOV R5, RZ, RZ, -R3 ;  /* 0x000000ffff057224 */ /* 0x000fe200078e0a03 */
[----:B------:R-:W-:Y:S01]  /*9fe0*/  ULDC UR8, c[0x0][0x148] ;  /* 0x0000520000087ab9 */ /* 0x000fe20000000800 */
[----:B------:R-:W-:Y:S01]  /*9ff0*/  IMAD R4, R3, UR5, R2 ;  /* 0x0000000503047c24 */ /* 0x000fe2000f8e0202 */
[----:B------:R-:W-:Y:S02]  /*a000*/  LOP3.LUT R3, R12, UR4, RZ, 0xc0, !PT ;  /* 0x000000040c037c12 */ /* 0x000fe4000f8ec0ff */
[----:B------:R-:W-:Y:S01]  /*a010*/  @UP0 UIMAD UR7, UR8, UR10, UR12 ;  /* 0x0000000a080702a4 */ /* 0x000fe2000f8e020c */
[----:B------:R-:W-:-:S02]  /*a020*/  PLOP3.LUT P1, PT, PT, PT, UP0, 0x80, 0x0 ;  /* 0x000000000000781c */ /* 0x000fc40003f2f008 */
[----:B------:R-:W-:Y:S02]  /*a030*/  ULDC UR8, c[0x0][0x638] ;  /* 0x00018e0000087ab9 */ /* 0x000fe40000000800 */
[----:B------:R-:W-:Y:S02]  /*a040*/  IMAD R2, R5, UR8, R18 ;  /* 0x0000000805027c24 */ /* 0x000fe4000f8e0212 */
[----:B--2---:R-:W-:Y:S01]  /*a050*/  IMAD R11, R4, R11, UR7 ;  /* 0x00000007040b7e24 */ /* 0x004fe2000f8e020b */
[----:B------:R-:W-:Y:S01]  /*a060*/  ULDC UR7, c[0x0][0x600] ;  /* 0x0001800000077ab9 */ /* 0x000fe20000000800 */
[----:B------:R-:W-:Y:S02]  /*a070*/  IMAD.MOV.U32 R4, RZ, RZ, 0x1 ;  /* 0x00000001ff047424 */ /* 0x000fe400078e00ff */
[----:B------:R-:W-:-:S03]  /*a080*/  IMAD R18, R2, UR7, R3 ;  /* 0x0000000702127c24 */ /* 0x000fc6000f8e0203 */
[----:B------:R-:W-:Y:S02]  /*a090*/  PRMT R3, R4, 0x7610, R3 ;  /* 0x0000761004037816 */ /* 0x000fe40000000003 */
[----:B------:R-:W-:Y:S02]  /*a0a0*/  SEL R2, R18, R11, !P1 ;  /* 0x0000000b12027207 */ /* 0x000fe40004800000 */
[----:B------:R-:W-:-:S07]  /*a0b0*/  SEL R18, R11, R18, !P1 ;  /* 0x000000120b127207 */ /* 0x000fce0004800000 */
.L_x_303:
[----:B------:R-:W-:Y:S05]  /*a0c0*/  BSYNC B1 ;  /* 0x0000000000017941 */ /* 0x000fea0003800000 */
.L_x_302:
[----:B------:R-:W-:-:S13]  /*a0d0*/  LOP3.LUT P1, RZ, R3, 0xff, RZ, 0xc0, !PT ;  /* 0x000000ff03ff7812 */ /* 0x000fda000782c0ff */
[----:B------:R-:W-:Y:S05]  /*a0e0*/  @P1 BRA `(.L_x_306) ;  /* 0xfffffff000f01947 */ /* 0x000fea000383ffff */
[----:B------:R-:W-:Y:S05]  /*a0f0*/  BSYNC B0 ;  /* 0x0000000000007941 */ /* 0x000fea0003800000 */
.L_x_294:
[----:B------:R-:W-:-:S03]  /*a100*/  UMOV UR7, 0xffffffff ;  /* 0xffffffff00077882 */ /* 0x000fc60000000000 */
[----:B------:R-:W-:Y:S05]  /*a110*/  BRA.DIV UR7, `(.L_x_307) ;  /* 0x0000000207fc7947 */ /* 0x000fea000b800000 */
[----:B------:R-:W-:-:S13]  /*a120*/  ELECT P6, URZ, PT ;  /* 0x00000000003f782f */ /* 0x000fda00038c0000 */
.L_x_321:
[----:B------:R-:W-:Y:S04]  /*a130*/  BSSY B0, `(.L_x_308) ;  /* 0x000001a000007945 */ /* 0x000fe80003800000 */
[----:B------:R-:W-:Y:S05]  /*a140*/  @!P6 BRA `(.L_x_309) ;  /* 0x000000000060e947 */ /* 0x000fea0003800000 */
[----:B------:R-:W-:-:S04]  /*a150*/  ULOP3.LUT UR7, UR42, 0x2, URZ, 0xfc, !UPT ;  /* 0x000000022a077892 */ /* 0x000fc8000f8efc3f */
[----:B------:R-:W-:-:S06]  /*a160*/  UISETP.NE.AND UP0, UPT, UR7, 0x3, UPT ;  /* 0x000000030700788c */ /* 0x000fcc000bf05270 */
[----:B------:R-:W-:-:S13]  /*a170*/  PLOP3.LUT P0, PT, PT, PT, UP0, 0x80, 0x0 ;  /* 0x000000000000781c */ /* 0x000fda0003f0f008 */
[----:B------:R-:W-:Y:S05]  /*a180*/  @!P0 BRA `(.L_x_310) ;  /* 0x0000000000048947 */ /* 0x000fea0003800000 */
[----:B------:R-:W-:Y:S01]  /*a190*/  BPT.TRAP 0x1 ;  /* 0x000000040000795c */ /* 0x000fe20000300000 */
.L_x_310:
[----:B------:R-:W0:Y:S01]  /*a1a0*/  S2R R3, SR_CgaCtaId ;  /* 0x0000000000037919 */ /* 0x000e220000008800 */
[----:B------:R-:W-:-:S04]  /*a1b0*/  MOV R2, 0x400 ;  /* 0x0000040000027802 */ /* 0x000fc80000000f00 */
[----:B0-----:R-:W-:Y:S02]  /*a1c0*/  LEA R3, R3, R2, 0x18 ;  /* 0x0000000203037211 */ /* 0x001fe400078ec0ff */
[----:B------:R-:W-:-:S03]  /*a1d0*/  SHF.L.U32 R2, R8, 0x1f, RZ ;  /* 0x0000001f08027819 */ /* 0x000fc600000006ff */
[----:B------:R-:W-:-:S04]  /*a1e0*/  VIADD R3, R3, 0x10 ;  /* 0x0000001003037836 */ /* 0x000fc80000000000 */
[C---:B------:R-:W-:Y:S02]  /*a1f0*/  IMAD R7, R0.reuse, 0x8, R3 ;  /* 0x0000000800077824 */ /* 0x040fe400078e0203 */
[----:B------:R-:W-:Y:S02]  /*a200*/  VIADD R0, R0, 0x1 ;  /* 0x0000000100007836 */ /* 0x000fe40000000000 */
[----:B------:R-:W0:Y:S03]  /*a210*/  SYNCS.PHASECHK.TRANS64.TRYWAIT P0, [R7+URZ], R2 ;  /* 0x00000002070075a7 */ /* 0x000e26000800017f */
[----:B------:R-:W-:-:S04]  /*a220*/  ISETP.NE.AND P1, PT, R0, 0x2, PT ;  /* 0x000000020000780c */ /* 0x000fc80003f25270 */
[----:B------:R-:W-:Y:S02]  /*a230*/  SEL R5, RZ, 0x1, P1 ;  /* 0x00000001ff057807 */ /* 0x000fe40000800000 */
[----:B------:R-:W-:Y:S02]  /*a240*/  SEL R0, R0, RZ, P1 ;  /* 0x000000ff00007207 */ /* 0x000fe40000800000 */
[----:B------:R-:W-:Y:S01]  /*a250*/  LOP3.LUT R5, R8, R5, RZ, 0x3c, !PT ;  /* 0x0000000508057212 */ /* 0x000fe200078e3cff */
[----:B0-----:R-:W-:Y:S06]  /*a260*/  @!P0 BRA `(.L_x_311) ;  /* 0x0000000000c88947 */ /* 0x001fec0003800000 */
.L_x_322:
[----:B------:R-:W-:Y:S01]  /*a270*/  IMAD R3, R0, 0x8, R3 ;  /* 0x0000000800037824 */ /* 0x000fe200078e0203 */
[----:B------:R-:W-:-:S07]  /*a280*/  SHF.L.U32 R0, R5, 0x1f, RZ ;  /* 0x0000001f05007819 */ /* 0x000fce00000006ff */
.L_x_312:
[----:B-1----:R1:W2:Y:S02]  /*a290*/  SYNCS.PHASECHK.TRANS64.TRYWAIT P0, [R3+URZ], R0 ;  /* 0x00000000030075a7 */ /* 0x0022a4000800017f */
[----:B--2---:R-:W-:Y:S05]  /*a2a0*/  @!P0 NANOSLEEP.SYNCS 0x989680 ;  /* 0x009896800000895d */ /* 0x004fea0003900000 */
[----:B------:R-:W2:Y:S02]  /*a2b0*/  @!P0 SYNCS.PHASECHK.TRANS64 P0, [R3+URZ], R0 ;  /* 0x00000000030085a7 */ /* 0x000ea4000800007f */
[----:B--2---:R-:W-:Y:S05]  /*a2c0*/  @!P0 BRA `(.L_x_312) ;  /* 0xfffffffc00f08947 */ /* 0x004fea000383ffff */
.L_x_309:
[----:B------:R-:W-:Y:S05]  /*a2d0*/  BSYNC B0 ;  /* 0x0000000000007941 */ /* 0x000fea0003800000 */
.L_x_308:
[----:B------:R-:W-:Y:S05]  /*a2e0*/  EXIT ;  /* 0x000000000000794d */ /* 0x000fea0003800000 */
.L_x_18:
[----:B0-----:R0:W1:Y:S02]  /*a2f0*/  SYNCS.PHASECHK.TRANS64.TRYWAIT P0, [R158+URZ], R3 ;  /* 0x000000039e0075a7 */ /* 0x001064000800017f */
[----:B-1----:R-:W-:Y:S05]  /*a300*/  @!P0 NANOSLEEP.SYNCS 0x989680 ;  /* 0x009896800000895d */ /* 0x002fea0003900000 */
[----:B------:R-:W1:Y:S02]  /*a310*/  @!P0 SYNCS.PHASECHK.TRANS64 P0, [R158+URZ], R3 ;  /* 0x000000039e0085a7 */ /* 0x000e64000800007f */
[----:B-1----:R-:W-:Y:S05]  /*a320*/  @!P0 BRA `(.L_x_18) ;  /* 0xfffffffc00f08947 */ /* 0x002fea000383ffff */
[----:B------:R-:W-:Y:S05]  /*a330*/  BRA `(.L_x_313) ;  /* 0xffffff7000f87947 */ /* 0x000fea000383ffff */
.L_x_23:
[----:B-1----:R1:W2:Y:S02]  /*a340*/  SYNCS.PHASECHK.TRANS64.TRYWAIT P1, [R3+URZ], R0 ;  /* 0x00000000030075a7 */ /* 0x0022a4000802017f */
[----:B--2---:R-:W-:Y:S05]  /*a350*/  @!P1 NANOSLEEP.SYNCS 0x989680 ;  /* 0x009896800000995d */ /* 0x004fea0003900000 */
[----:B------:R-:W2:Y:S02]  /*a360*/  @!P1 SYNCS.PHASECHK.TRANS64 P1, [R3+URZ], R0 ;  /* 0x00000000030095a7 */ /* 0x000ea4000802007f */
[----:B--2---:R-:W-:Y:S05]  /*a370*/  @!P1 BRA `(.L_x_23) ;  /* 0xfffffffc00f09947 */ /* 0x004fea000383ffff */
[----:B------:R-:W-:Y:S05]  /*a380*/  BRA `(.L_x_22) ;  /* 0xffffff7400687947 */ /* 0x000fea000383ffff */
.L_x_28:
[----:B-1----:R-:W-:-:S04]  /*a390*/  IMAD.U32 R5, RZ, RZ, UR7 ;  /* 0x00000007ff057e24 */ /* 0x002fc8000f8e00ff */
[----:B------:R1:W2:Y:S03]  /*a3a0*/  SYNCS.PHASECHK.TRANS64.TRYWAIT P1, [R5+URZ], R4 ;  /* 0x00000004050075a7 */ /* 0x0002a6000802017f */
[----:B--2---:R-:W-:Y:S05]  /*a3b0*/  @!P1 NANOSLEEP.SYNCS 0x989680 ;  /* 0x009896800000995d */ /* 0x004fea0003900000 */
[----:B------:R-:W2:Y:S02]  /*a3c0*/  @!P1 SYNCS.PHASECHK.TRANS64 P1, [R5+URZ], R4 ;  /* 0x00000004050095a7 */ /* 0x000ea4000802007f */
[----:B--2---:R-:W-:Y:S05]  /*a3d0*/  @!P1 BRA `(.L_x_28) ;  /* 0xfffffffc00ec9947 */ /* 0x004fea000383ffff */
[----:B------:R-:W-:Y:S05]  /*a3e0*/  BRA `(.L_x_27) ;  /* 0xffffff7800c47947 */ /* 0x000fea000383ffff */
.L_x_34:
[----:B0-----:R0:W1:Y:S02]  /*a3f0*/  SYNCS.PHASECHK.TRANS64.TRYWAIT P0, [R158+URZ+0x10], R3 ;  /* 0x000010039e0075a7 */ /* 0x001064000800017f */
[----:B-1----:R-:W-:Y:S05]  /*a400*/  @!P0 NANOSLEEP.SYNCS 0x989680 ;  /* 0x009896800000895d */ /* 0x002fea0003900000 */
[----:B------:R-:W1:Y:S02]  /*a410*/  @!P0 SYNCS.PHASECHK.TRANS64 P0, [R158+URZ+0x10], R3 ;  /* 0x000010039e0085a7 */ /* 0x000e64000800007f */
[----:B-1----:R-:W-:Y:S05]  /*a420*/  @!P0 BRA `(.L_x_34) ;  /* 0xfffffffc00f08947 */ /* 0x002fea000383ffff */
[----:B------:R-:W-:Y:S05]  /*a430*/  BRA `(.L_x_314) ;  /* 0xffffff8000a47947 */ /* 0x000fea000383ffff */
.L_x_295:
[----:B------:R-:W-:Y:S01]  /*a440*/  BSSY B1, `(.L_x_315) ;  /* 0x0000006000017945 */ /* 0x000fe20003800000 */
[----:B------:R-:W-:-:S07]  /*a450*/  IMAD.MOV.U32 R15, RZ, RZ, -0x1 ;  /* 0xffffffffff0f7424 */ /* 0x000fce00078e00ff */
[----:B------:R-:W-:Y:S05]  /*a460*/  WARPSYNC.COLLECTIVE R15, `(.L_x_316) ;  /* 0x000000000f0c7348 */ /* 0x000fea0003c00000 */
[----:B------:R-:W-:Y:S02]  /*a470*/  ELECT P6, UR62, PT ;  /* 0x00000000003e782f */ /* 0x000fe400038c0000 */
[----:B------:R-:W-:Y:S01]  /*a480*/  MOV R14, UR62 ;  /* 0x0000003e000e7c02 */ /* 0x000fe20008000f00 */
[----:B------:R-:W-:Y:S10]  /*a490*/  ENDCOLLECTIVE ;  /* 0x000000000000791b */ /* 0x000ff40003800000 */
.L_x_316:
[----:B------:R-:W-:Y:S05]  /*a4a0*/  BSYNC B1 ;  /* 0x0000000000017941 */ /* 0x000fea0003800000 */
.L_x_315:
[----:B------:R-:W-:Y:S05]  /*a4b0*/  BRA `(.L_x_317) ;  /* 0xfffffff000087947 */ /* 0x000fea000383ffff */
.L_x_298:
[----:B0-----:R0:W1:Y:S02]  /*a4c0*/  SYNCS.PHASECHK.TRANS64.TRYWAIT P1, [R12+URZ+0x10], R3 ;  /* 0x000010030c0075a7 */ /* 0x001064000802017f */
[----:B-1----:R-:W-:Y:S05]  /*a4d0*/  @!P1 NANOSLEEP.SYNCS 0x989680 ;  /* 0x009896800000995d */ /* 0x002fea0003900000 */
[----:B------:R-:W1:Y:S02]  /*a4e0*/  @!P1 SYNCS.PHASECHK.TRANS64 P1, [R12+URZ+0x10], R3 ;  /* 0x000010030c0095a7 */ /* 0x000e64000802007f */
[----:B-1----:R-:W-:Y:S05]  /*a4f0*/  @!P1 BRA `(.L_x_298) ;  /* 0xfffffffc00f09947 */ /* 0x002fea000383ffff */
[----:B------:R-:W-:Y:S05]  /*a500*/  BRA `(.L_x_318) ;  /* 0xfffffff000447947 */ /* 0x000fea000383ffff */
.L_x_307:
[----:B------:R-:W-:Y:S01]  /*a510*/  BSSY B0, `(.L_x_319) ;  /* 0x0000006000007945 */ /* 0x000fe20003800000 */
[----:B------:R-:W-:-:S07]  /*a520*/  IMAD.MOV.U32 R15, RZ, RZ, -0x1 ;  /* 0xffffffffff0f7424 */ /* 0x000fce00078e00ff */
[----:B------:R-:W-:Y:S05]  /*a530*/  WARPSYNC.COLLECTIVE R15, `(.L_x_320) ;  /* 0x000000000f0c7348 */ /* 0x000fea0003c00000 */
[----:B------:R-:W-:Y:S02]  /*a540*/  ELECT P6, UR62, PT ;  /* 0x00000000003e782f */ /* 0x000fe400038c0000 */
[----:B------:R-:W-:Y:S01]  /*a550*/  MOV R14, UR62 ;  /* 0x0000003e000e7c02 */ /* 0x000fe20008000f00 */
[----:B------:R-:W-:Y:S10]  /*a560*/  ENDCOLLECTIVE ;  /* 0x000000000000791b */ /* 0x000ff40003800000 */
.L_x_320:
[----:B------:R-:W-:Y:S05]  /*a570*/  BSYNC B0 ;  /* 0x0000000000007941 */ /* 0x000fea0003800000 */
.L_x_319:
[----:B------:R-:W-:Y:S05]  /*a580*/  BRA `(.L_x_321) ;  /* 0xfffffff800e87947 */ /* 0x000fea000383ffff */
.L_x_311:
[----:B0-----:R0:W1:Y:S02]  /*a590*/  SYNCS.PHASECHK.TRANS64.TRYWAIT P0, [R7+URZ], R2 ;  /* 0x00000002070075a7 */ /* 0x001064000800017f */
[----:B-1----:R-:W-:Y:S05]  /*a5a0*/  @!P0 NANOSLEEP.SYNCS 0x989680 ;  /* 0x009896800000895d */ /* 0x002fea0003900000 */
[----:B------:R-:W1:Y:S02]  /*a5b0*/  @!P0 SYNCS.PHASECHK.TRANS64 P0, [R7+URZ], R2 ;  /* 0x00000002070085a7 */ /* 0x000e64000800007f */
[----:B-1----:R-:W-:Y:S05]  /*a5c0*/  @!P0 BRA `(.L_x_311) ;  /* 0xfffffffc00f08947 */ /* 0x002fea000383ffff */
[----:B------:R-:W-:Y:S05]  /*a5d0*/  BRA `(.L_x_322) ;  /* 0xfffffffc00247947 */ /* 0x000fea000383ffff */
.L_x_323:
[----:B------:R-:W-:-:S00]  /*a5e0*/  BRA `(.L_x_323) ;  /* 0xfffffffc00fc7947 */ /* 0x000fc0000383ffff */
[----:B------:R-:W-:-:S00]  /*a5f0*/  NOP ;  /* 0x0000000000007918 */ /* 0x000fc00000000000 */
        /* <DEDUP_REMOVED lines=8> */
.L_x_324:


//--------------------- .nv.global.init           --------------------------
	.section	.nv.global.init,"aw",@progbits
.nv.global.init:
	.type		$str$22,@object
	.size		$str$22,($str$23 - $str$22)
$str$22:
        /*0000*/ 	.byte	0x6b, 0x5f, 0x74, 0x69, 0x6c, 0x65, 0x5f, 0x63, 0x6f, 0x75, 0x6e, 0x74, 0x20, 0x3e, 0x3d, 0x20
        /*0010*/ 	.byte	0x31, 0x00
	.type		$str$23,@object
	.size		$str$23,(__unnamed_1 - $str$23)
$str$23:
        /*0012*/ 	.byte	0x2f, 0x74, 0x6d, 0x70, 0x2f, 0x63, 0x75, 0x74, 0x6c, 0x61, 0x73, 0x73, 0x5f, 0x73, 0x77, 0x65
        /*0022*/ 	.byte	0x65, 0x70, 0x5f, 0x73, 0x72, 0x63, 0x2f, 0x69, 0x6e, 0x63, 0x6c, 0x75, 0x64, 0x65, 0x2f, 0x63
        /*0032*/ 	.byte	0x75, 0x74, 0x6c, 0x61, 0x73, 0x73, 0x2f, 0x67, 0x65, 0x6d, 0x6d, 0x2f, 0x63, 0x6f, 0x6c, 0x6c
        /*0042*/ 	.byte	0x65, 0x63, 0x74, 0x69, 0x76, 0x65, 0x2f, 0x73, 0x6d, 0x39, 0x30, 0x5f, 0x6d, 0x6d, 0x61, 0x5f
        /*0052*/ 	.byte	0x74, 0x6d, 0x61, 0x5f, 0x67, 0x6d, 0x6d, 0x61, 0x5f, 0x73, 0x73, 0x5f, 0x77, 0x61, 0x72, 0x70
        /*0062*/ 	.byte	0x73, 0x70, 0x65, 0x63, 0x69, 0x61, 0x6c, 0x69, 0x7a, 0x65, 0x64, 0x2e, 0x68, 0x70, 0x70, 0x00
	.type		__unnamed_1,@object
	.size		__unnamed_1,(.L_0 - __unnamed_1)
__unnamed_1:
        /*0072*/ 	.byte	0x76, 0x6f, 0x69, 0x64, 0x20, 0x63, 0x75, 0x74, 0x6c, 0x61, 0x73, 0x73, 0x3a, 0x3a, 0x67, 0x65
        /* <DEDUP_REMOVED lines=175> */
        /*0b72*/ 	.byte	0x69, 0x64, 0x65, 0x6e, 0x74, 0x69, 0x74, 0x79, 0x5d, 0x00
.L_0:


//--------------------- .nv.shared._ZN7cutlass13device_kernelINS_4gemm6kernel13GemmUniversalIN4cute5tupleIJiiiiEEENS1_10collective13CollectiveMmaINS1_34MainloopSm90TmaGmmaWarpSpecializedILi2ENS5_IJNS4_1CILi1EEENSA_ILi2EEESB_EEENS1_32KernelTmaWarpSpecializedPingpongEEENS5_IJNSA_ILi64EEENSA_ILi256EEESG_EEEfNS5_IJlSB_lEEEfSJ_NS4_8TiledMMAINS4_8MMA_AtomIJNS4_4SM904GMMA30MMA_64x256x8_F32TF32TF32_SS_TNILNSN_7ScaleInE1ELSP_1EEEEEENS4_6LayoutINS5_IJSB_SB_SB_EEENS5_IJNSA_ILi0EEESU_SU_EEEEENS5_IJNS4_10UnderscoreESX_SX_EEEEENS4_23SM90_TMA_LOAD_MULTICASTENS4_14ComposedLayoutINS4_7SwizzleILi3ELi4ELi3EEENS4_18smem_ptr_flag_bitsILi32EEENSS_INS5_IJNSA_ILi8EEENSA_ILi32EEEEEENS5_IJS17_SB_EEEEEEEvNS4_8identityENS4_13SM90_TMA_LOADES1B_vS1C_EENS_8epilogue10collective6detail29Sm90TmaWarpSpecializedAdapterINS1G_15DefaultEpilogueIfSJ_SJ_NS1F_6thread17LinearCombinationIfLi1EffLNS1K_9ScaleType4KindE0ELNS_15FloatRoundStyleE2EfEENS1_15EpilogueDefaultEEEEEvvEEEEvNT_6ParamsE --------------------------
	.section	.nv.shared._ZN7cutlass13device_kernelINS_4gemm6kernel13GemmUniversalIN4cute5tupleIJiiiiEEENS1_10collective13CollectiveMmaINS1_34MainloopSm90TmaGmmaWarpSpecializedILi2ENS5_IJNS4_1CILi1EEENSA_ILi2EEESB_EEENS1_32KernelTmaWarpSpecializedPingpongEEENS5_IJNSA_ILi64EEENSA_ILi256EEESG_EEEfNS5_IJlSB_lEEEfSJ_NS4_8TiledMMAINS4_8MMA_AtomIJNS4_4SM904GMMA30MMA_64x256x8_F32TF32TF32_SS_TNILNSN_7ScaleInE1ELSP_1EEEEEENS4_6LayoutINS5_IJSB_SB_SB_EEENS5_IJNSA_ILi0EEESU_SU_EEEEENS5_IJNS4_10UnderscoreESX_SX_EEEEENS4_23SM90_TMA_LOAD_MULTICASTENS4_14ComposedLayoutINS4_7SwizzleILi3ELi4ELi3EEENS4_18smem_ptr_flag_bitsILi32EEENSS_INS5_IJNSA_ILi8EEENSA_ILi32EEEEEENS5_IJS17_SB_EEEEEEEvNS4_8identityENS4_13SM90_TMA_LOADES1B_vS1C_EENS_8epilogue10collective6detail29Sm90TmaWarpSpecializedAdapterINS1G_15DefaultEpilogueIfSJ_SJ_NS1F_6thread17LinearCombinationIfLi1EffLNS1K_9ScaleType4KindE0ELNS_15FloatRoundStyleE2EfEENS1_15EpilogueDefaultEEEEEvvEEEEvNT_6ParamsE,"aw",@nobits
	.sectionflags	@""
	.align	16
	.zero		1024


//--------------------- .nv.shared.reserved.0     --------------------------
	.section	.nv.shared.reserved.0,"aw",@nobits
	.weak		__nv_reservedSMEM_offset_0_alias
	.size		__nv_reservedSMEM_offset_0_alias, 0, 0
	.other		__nv_reservedSMEM_offset_0_alias,@"STO_CUDA_RESERVED_SHARED STV_DEFAULT"
__nv_reservedSMEM_offset_0_alias:
	.zero		0


//--------------------- .nv.global                --------------------------
	.section	.nv.global,"aw",@nobits
.nv.global:
	.type		_ZN40_INTERNAL_0b56e139_4_k_cu_0df7f2eb_269564cute1_E,@object
	.size		_ZN40_INTERNAL_0b56e139_4_k_cu_0df7f2eb_269564cute1_E,(_ZN40_INTERNAL_0b56e139_4_k_cu_0df7f2eb_269564cuda3std3__45__cpo6cbeginE - _ZN40_INTERNAL_0b56e139_4_k_cu_0df7f2eb_269564cute1_E)
_ZN40_INTERNAL_0b56e139_4_k_cu_0df7f2eb_269564cute1_E:
	.zero		1
	.type		_ZN40_INTERNAL_0b56e139_4_k_cu_0df7f2eb_269564cuda3std3__45__cpo6cbeginE,@object
	.size		_ZN40_INTERNAL_0b56e139_4_k_cu_0df7f2eb_269564cuda3std3__45__cpo6cbeginE,(_ZN40_INTERNAL_0b56e139_4_k_cu_0df7f2eb_269564cuda3std3__48in_placeE - _ZN40_INTERNAL_0b56e139_4_k_cu_0df7f2eb_269564cuda3std3__45__cpo6cbeginE)
_ZN40_INTERNAL_0b56e139_4_k_cu_0df7f2eb_269564cuda3std3__45__cpo6cbeginE:
	.zero		1
	.type		_ZN40_INTERNAL_0b56e139_4_k_cu_0df7f2eb_269564cuda3std3__48in_placeE,@object
	.size		_ZN40_INTERNAL_0b56e139_4_k_cu_0df7f2eb_269564cuda3std3__48in_placeE,(_ZN40_INTERNAL_0b56e139_4_k_cu_0df7f2eb_269564cuda3std6ranges3__45__cpo9iter_moveE - _ZN40_INTERNAL_0b56e139_4_k_cu_0df7f2eb_269564cuda3std3__48in_placeE)
_ZN40_INTERNAL_0b56e139_4_k_cu_0df7f2eb_269564cuda3std3__48in_placeE:
	.zero		1
	.type		_ZN40_INTERNAL_0b56e139_4_k_cu_0df7f2eb_269564cuda3std6ranges3__45__cpo9iter_moveE,@object
	.size		_ZN40_INTERNAL_0b56e139_4_k_cu_0df7f2eb_269564cuda3std6ranges3__45__cpo9iter_moveE,(_ZN40_INTERNAL_0b56e139_4_k_cu_0df7f2eb_269564cuda3std3__45__cpo5beginE - _ZN40_INTERNAL_0b56e139_4_k_cu_0df7f2eb_269564cuda3std6ranges3__45__cpo9iter_moveE)
_ZN40_INTERNAL_0b56e139_4_k_cu_0df7f2eb_269564cuda3std6ranges3__45__cpo9iter_moveE:
	.zero		1
	.type		_ZN40_INTERNAL_0b56e139_4_k_cu_0df7f2eb_269564cuda3std3__45__cpo5beginE,@object
	.size		_ZN40_INTERNAL_0b56e139_4_k_cu_0df7f2eb_269564cuda3std3__45__cpo5beginE,(_ZN40_INTERNAL_0b56e139_4_k_cu_0df7f2eb_269564cuda3std3__442_GLOBAL__N__0b56e139_4_k_cu_0df7f2eb_269566ignoreE - _ZN40_INTERNAL_0b56e139_4_k_cu_0df7f2eb_269564cuda3std3__45__cpo5beginE)
_ZN40_INTERNAL_0b56e139_4_k_cu_0df7f2eb_269564cuda3std3__45__cpo5beginE:
	.zero		1
	.type		_ZN40_INTERNAL_0b56e139_4_k_cu_0df7f2eb_269564cuda3std3__442_GLOBAL__N__0b56e139_4_k_cu_0df7f2eb_269566ignoreE,@object
	.size		_ZN40_INTERNAL_0b56e139_4_k_cu_0df7f2eb_269564cuda3std3__442_GLOBAL__N__0b56e139_4_k_cu_0df7f2eb_269566ignoreE,(_ZN40_INTERNAL_0b56e139_4_k_cu_0df7f2eb_269564cute7productE - _ZN40_INTERNAL_0b56e139_4_k_cu_0df7f2eb_269564cuda3std3__442_GLOBAL__N__0b56e139_4_k_cu_0df7f2eb_269566ignoreE)
_ZN40_INTERNAL_0b56e139_4_k_cu_0df7f2eb_269564cuda3std3__442_GLOBAL__N__0b56e139_4_k_cu_0df7f2eb_269566ignoreE:
	.zero		1
	.type		_ZN40_INTERNAL_0b56e139_4_k_cu_0df7f2eb_269564cute7productE,@object
	.size		_ZN40_INTERNAL_0b56e139_4_k_cu_0df7f2eb_269564cute7productE,(_ZN40_INTERNAL_0b56e139_4_k_cu_0df7f2eb_269564cuda3std3__45__cpo3endE - _ZN40_INTERNAL_0b56e139_4_k_cu_0df7f2eb_269564cute7productE)
_ZN40_INTERNAL_0b56e139_4_k_cu_0df7f2eb_269564cute7productE:
	.zero		1
	.type		_ZN40_INTERNAL_0b56e139_4_k_cu_0df7f2eb_269564cuda3std3__45__cpo3endE,@object
	.size		_ZN40_INTERNAL_0b56e139_4_k_cu_0df7f2eb_269564cuda3std3__45__cpo3endE,(_ZN40_INTERNAL_0b56e139_4_k_cu_0df7f2eb_269564cuda3std3__419piecewise_constructE - _ZN40_INTERNAL_0b56e139_4_k_cu_0df7f2eb_269564cuda3std3__45__cpo3endE)
_ZN40_INTERNAL_0b56e139_4_k_cu_0df7f2eb_269564cuda3std3__45__cpo3endE:
	.zero		1
	.type		_ZN40_INTERNAL_0b56e139_4_k_cu_0df7f2eb_269564cuda3std3__419piecewise_constructE,@object
	.size		_ZN40_INTERNAL_0b56e139_4_k_cu_0df7f2eb_269564cuda3std3__419piecewise_constructE,(_ZN40_INTERNAL_0b56e139_4_k_cu_0df7f2eb_269564cuda3std3__45__cpo4cendE - _ZN40_INTERNAL_0b56e139_4_k_cu_0df7f2eb_269564cuda3std3__419piecewise_constructE)
_ZN40_INTERNAL_0b56e139_4_k_cu_0df7f2eb_269564cuda3std3__419piecewise_constructE:
	.zero		1
	.type		_ZN40_INTERNAL_0b56e139_4_k_cu_0df7f2eb_269564cuda3std3__45__cpo4cendE,@object
	.size		_ZN40_INTERNAL_0b56e139_4_k_cu_0df7f2eb_269564cuda3std3__45__cpo4cendE,(_ZN40_INTERNAL_0b56e139_4_k_cu_0df7f2eb_269564cuda3std6ranges3__45__cpo4swapE - _ZN40_INTERNAL_0b56e139_4_k_cu_0df7f2eb_269564cuda3std3__45__cpo4cendE)
_ZN40_INTERNAL_0b56e139_4_k_cu_0df7f2eb_269564cuda3std3__45__cpo4cendE:
	.zero		1
	.type		_ZN40_INTERNAL_0b56e139_4_k_cu_0df7f2eb_269564cuda3std6ranges3__45__cpo4swapE,@object
	.size		_ZN40_INTERNAL_0b56e139_4_k_cu_0df7f2eb_269564cuda3std6ranges3__45__cpo4swapE,(.L_8 - _ZN40_INTERNAL_0b56e139_4_k_cu_0df7f2eb_269564cuda3std6ranges3__45__cpo4swapE)
_ZN40_INTERNAL_0b56e139_4_k_cu_0df7f2eb_269564cuda3std6ranges3__45__cpo4swapE:
	.zero		1
.L_8:


//--------------------- .nv.constant0._ZN7cutlass13device_kernelINS_4gemm6kernel13GemmUniversalIN4cute5tupleIJiiiiEEENS1_10collective13CollectiveMmaINS1_34MainloopSm90TmaGmmaWarpSpecializedILi2ENS5_IJNS4_1CILi1EEENSA_ILi2EEESB_EEENS1_32KernelTmaWarpSpecializedPingpongEEENS5_IJNSA_ILi64EEENSA_ILi256EEESG_EEEfNS5_IJlSB_lEEEfSJ_NS4_8TiledMMAINS4_8MMA_AtomIJNS4_4SM904GMMA30MMA_64x256x8_F32TF32TF32_SS_TNILNSN_7ScaleInE1ELSP_1EEEEEENS4_6LayoutINS5_IJSB_SB_SB_EEENS5_IJNSA_ILi0EEESU_SU_EEEEENS5_IJNS4_10UnderscoreESX_SX_EEEEENS4_23SM90_TMA_LOAD_MULTICASTENS4_14ComposedLayoutINS4_7SwizzleILi3ELi4ELi3EEENS4_18smem_ptr_flag_bitsILi32EEENSS_INS5_IJNSA_ILi8EEENSA_ILi32EEEEEENS5_IJS17_SB_EEEEEEEvNS4_8identityENS4_13SM90_TMA_LOADES1B_vS1C_EENS_8epilogue10collective6detail29Sm90TmaWarpSpecializedAdapterINS1G_15DefaultEpilogueIfSJ_SJ_NS1F_6thread17LinearCombinationIfLi1EffLNS1K_9ScaleType4KindE0ELNS_15FloatRoundStyleE2EfEENS1_15EpilogueDefaultEEEEEvvEEEEvNT_6ParamsE --------------------------
	.section	.nv.constant0._ZN7cutlass13device_kernelINS_4gemm6kernel13GemmUniversalIN4cute5tupleIJiiiiEEENS1_10collective13CollectiveMmaINS1_34MainloopSm90TmaGmmaWarpSpecializedILi2ENS5_IJNS4_1CILi1EEENSA_ILi2EEESB_EEENS1_32KernelTmaWarpSpecializedPingpongEEENS5_IJNSA_ILi64EEENSA_ILi256EEESG_EEEfNS5_IJlSB_lEEEfSJ_NS4_8TiledMMAINS4_8MMA_AtomIJNS4_4SM904GMMA30MMA_64x256x8_F32TF32TF32_SS_TNILNSN_7ScaleInE1ELSP_1EEEEEENS4_6LayoutINS5_IJSB_SB_SB_EEENS5_IJNSA_ILi0EEESU_SU_EEEEENS5_IJNS4_10UnderscoreESX_SX_EEEEENS4_23SM90_TMA_LOAD_MULTICASTENS4_14ComposedLayoutINS4_7SwizzleILi3ELi4ELi3EEENS4_18smem_ptr_flag_bitsILi32EEENSS_INS5_IJNSA_ILi8EEENSA_ILi32EEEEEENS5_IJS17_SB_EEEEEEEvNS4_8identityENS4_13SM90_TMA_LOADES1B_vS1C_EENS_8epilogue10collective6detail29Sm90TmaWarpSpecializedAdapterINS1G_15DefaultEpilogueIfSJ_SJ_NS1F_6thread17LinearCombinationIfLi1EffLNS1K_9ScaleType4KindE0ELNS_15FloatRoundStyleE2EfEENS1_15EpilogueDefaultEEEEEvvEEEEvNT_6ParamsE,"a",@progbits
	.sectionflags	@""
	.align	4
.nv.constant0._ZN7cutlass13device_kernelINS_4gemm6kernel13GemmUniversalIN4cute5tupleIJiiiiEEENS1_10collective13CollectiveMmaINS1_34MainloopSm90TmaGmmaWarpSpecializedILi2ENS5_IJNS4_1CILi1EEENSA_ILi2EEESB_EEENS1_32KernelTmaWarpSpecializedPingpongEEENS5_IJNSA_ILi64EEENSA_ILi256EEESG_EEEfNS5_IJlSB_lEEEfSJ_NS4_8TiledMMAINS4_8MMA_AtomIJNS4_4SM904GMMA30MMA_64x256x8_F32TF32TF32_SS_TNILNSN_7ScaleInE1ELSP_1EEEEEENS4_6LayoutINS5_IJSB_SB_SB_EEENS5_IJNSA_ILi0EEESU_SU_EEEEENS5_IJNS4_10UnderscoreESX_SX_EEEEENS4_23SM90_TMA_LOAD_MULTICASTENS4_14ComposedLayoutINS4_7SwizzleILi3ELi4ELi3EEENS4_18smem_ptr_flag_bitsILi32EEENSS_INS5_IJNSA_ILi8EEENSA_ILi32EEEEEENS5_IJS17_SB_EEEEEEEvNS4_8identityENS4_13SM90_TMA_LOADES1B_vS1C_EENS_8epilogue10collective6detail29Sm90TmaWarpSpecializedAdapterINS1G_15DefaultEpilogueIfSJ_SJ_NS1F_6thread17LinearCombinationIfLi1EffLNS1K_9ScaleType4KindE0ELNS_15FloatRoundStyleE2EfEENS1_15EpilogueDefaultEEEEEvvEEEEvNT_6ParamsE:
	.zero		1664


//--------------------- SYMBOLS --------------------------

	.type		.nv.reservedSmem.offset0,@object
	.size		.nv.reservedSmem.offset0,0x4
	.type		__assertfail,@function
